//
// Generated by NVIDIA NVVM Compiler
//
// Compiler Build ID: CL-36424714
// Cuda compilation tools, release 13.0, V13.0.88
// Based on NVVM 20.0.0
//

.version 9.0
.target sm_100
.address_size 64

	// .globl	_Z15trace_on_prismsP8prism_cujP6ray_cujP6float4

.visible .entry _Z15trace_on_prismsP8prism_cujP6ray_cujP6float4(
	.param .u64 .ptr .align 1 _Z15trace_on_prismsP8prism_cujP6ray_cujP6float4_param_0,
	.param .u32 _Z15trace_on_prismsP8prism_cujP6ray_cujP6float4_param_1,
	.param .u64 .ptr .align 1 _Z15trace_on_prismsP8prism_cujP6ray_cujP6float4_param_2,
	.param .u32 _Z15trace_on_prismsP8prism_cujP6ray_cujP6float4_param_3,
	.param .u64 .ptr .align 1 _Z15trace_on_prismsP8prism_cujP6ray_cujP6float4_param_4
)
{
	.reg .pred 	%p<114>;
	.reg .b32 	%r<24>;
	.reg .b32 	%f<301>;
	.reg .b64 	%rd<16>;

	ld.param.u64 	%rd6, [_Z15trace_on_prismsP8prism_cujP6ray_cujP6float4_param_0];
	ld.param.u64 	%rd4, [_Z15trace_on_prismsP8prism_cujP6ray_cujP6float4_param_2];
	ld.param.u32 	%r9, [_Z15trace_on_prismsP8prism_cujP6ray_cujP6float4_param_3];
	cvta.to.global.u64 	%rd7, %rd6;
	mov.u32 	%r10, %ctaid.x;
	mov.u32 	%r11, %ntid.x;
	mov.u32 	%r12, %tid.x;
	mad.lo.s32 	%r1, %r10, %r11, %r12;
	mul.wide.u32 	%rd8, %r1, 48;
	add.s64 	%rd9, %rd7, %rd8;
	ld.global.v4.f32 	{%f3, %f4, %f1, %f2}, [%rd9];
	ld.global.v4.f32 	{%f5, %f6, %f7, %f8}, [%rd9+16];
	ld.global.v4.f32 	{%f11, %f12, %f9, %f10}, [%rd9+32];
	bar.sync 	0;
	setp.eq.s32 	%p1, %r9, 0;
	mov.f32 	%f300, 0f00000000;
	@%p1 bra 	$L__BB0_12;
	mul.f32 	%f69, %f6, %f9;
	mul.f32 	%f70, %f7, %f12;
	sub.f32 	%f13, %f69, %f70;
	mul.f32 	%f71, %f7, %f11;
	mul.f32 	%f72, %f5, %f9;
	sub.f32 	%f14, %f71, %f72;
	mul.f32 	%f73, %f5, %f12;
	mul.f32 	%f74, %f6, %f11;
	sub.f32 	%f15, %f73, %f74;
	mul.f32 	%f75, %f4, %f14;
	fma.rn.f32 	%f76, %f3, %f13, %f75;
	fma.rn.f32 	%f16, %f1, %f15, %f76;
	sub.f32 	%f17, %f6, %f12;
	sub.f32 	%f18, %f11, %f5;
	sub.f32 	%f19, %f3, %f11;
	sub.f32 	%f20, %f4, %f12;
	mul.f32 	%f77, %f6, %f10;
	mul.f32 	%f78, %f8, %f12;
	sub.f32 	%f21, %f77, %f78;
	mul.f32 	%f79, %f8, %f11;
	mul.f32 	%f80, %f5, %f10;
	sub.f32 	%f22, %f79, %f80;
	mul.f32 	%f81, %f4, %f22;
	fma.rn.f32 	%f82, %f3, %f21, %f81;
	fma.rn.f32 	%f23, %f2, %f15, %f82;
	mul.f32 	%f83, %f2, %f6;
	mul.f32 	%f84, %f4, %f7;
	sub.f32 	%f24, %f83, %f84;
	mul.f32 	%f85, %f3, %f7;
	mul.f32 	%f86, %f2, %f5;
	sub.f32 	%f25, %f85, %f86;
	mul.f32 	%f87, %f4, %f5;
	mul.f32 	%f88, %f3, %f6;
	sub.f32 	%f26, %f87, %f88;
	mul.f32 	%f89, %f4, %f25;
	fma.rn.f32 	%f90, %f3, %f24, %f89;
	fma.rn.f32 	%f27, %f1, %f26, %f90;
	sub.f32 	%f28, %f6, %f4;
	sub.f32 	%f29, %f3, %f5;
	mul.f32 	%f91, %f4, %f8;
	sub.f32 	%f30, %f83, %f91;
	mul.f32 	%f92, %f3, %f8;
	sub.f32 	%f31, %f92, %f86;
	mul.f32 	%f93, %f6, %f31;
	fma.rn.f32 	%f94, %f5, %f30, %f93;
	fma.rn.f32 	%f32, %f7, %f26, %f94;
	sub.f32 	%f33, %f5, %f3;
	sub.f32 	%f34, %f4, %f6;
	mul.f32 	%f95, %f12, %f10;
	mul.f32 	%f96, %f12, %f9;
	sub.f32 	%f35, %f95, %f96;
	mul.f32 	%f97, %f11, %f9;
	mul.f32 	%f98, %f11, %f10;
	sub.f32 	%f36, %f97, %f98;
	mul.f32 	%f99, %f11, %f12;
	sub.f32 	%f37, %f99, %f99;
	mul.f32 	%f100, %f6, %f36;
	fma.rn.f32 	%f101, %f5, %f35, %f100;
	fma.rn.f32 	%f38, %f7, %f37, %f101;
	sub.f32 	%f39, %f12, %f12;
	sub.f32 	%f40, %f11, %f11;
	sub.f32 	%f41, %f5, %f11;
	sub.f32 	%f42, %f12, %f6;
	mul.f32 	%f102, %f6, %f22;
	fma.rn.f32 	%f103, %f5, %f21, %f102;
	fma.rn.f32 	%f43, %f7, %f15, %f103;
	mul.f32 	%f104, %f4, %f36;
	fma.rn.f32 	%f105, %f3, %f35, %f104;
	fma.rn.f32 	%f44, %f1, %f37, %f105;
	mul.f32 	%f106, %f4, %f10;
	mul.f32 	%f107, %f2, %f12;
	sub.f32 	%f45, %f106, %f107;
	mul.f32 	%f108, %f2, %f11;
	mul.f32 	%f109, %f3, %f10;
	sub.f32 	%f46, %f108, %f109;
	mul.f32 	%f110, %f3, %f12;
	mul.f32 	%f111, %f4, %f11;
	sub.f32 	%f47, %f110, %f111;
	mul.f32 	%f112, %f4, %f46;
	fma.rn.f32 	%f113, %f3, %f45, %f112;
	fma.rn.f32 	%f48, %f1, %f47, %f113;
	neg.s32 	%r21, %r9;
	cvta.to.global.u64 	%rd10, %rd4;
	add.s64 	%rd15, %rd10, 16;
	mov.b32 	%r22, 0;
$L__BB0_2:
	.pragma "used_bytes_mask 4095";
	ld.global.v4.f32 	{%f49, %f50, %f51, %f114}, [%rd15+-16];
	.pragma "used_bytes_mask 4095";
	ld.global.v4.f32 	{%f52, %f53, %f54, %f115}, [%rd15];
	mul.f32 	%f116, %f13, %f49;
	sub.f32 	%f117, %f16, %f116;
	mul.f32 	%f118, %f14, %f50;
	sub.f32 	%f119, %f117, %f118;
	mul.f32 	%f55, %f15, %f51;
	sub.f32 	%f120, %f119, %f55;
	mul.f32 	%f121, %f14, %f53;
	fma.rn.f32 	%f122, %f13, %f52, %f121;
	mul.f32 	%f56, %f15, %f54;
	add.f32 	%f123, %f122, %f56;
	div.rn.f32 	%f124, %f120, %f123;
	fma.rn.f32 	%f125, %f52, %f124, %f49;
	fma.rn.f32 	%f126, %f53, %f124, %f50;
	sub.f32 	%f127, %f125, %f11;
	sub.f32 	%f128, %f126, %f12;
	mul.f32 	%f129, %f18, %f128;
	fma.rn.f32 	%f130, %f17, %f127, %f129;
	mul.f32 	%f131, %f18, %f20;
	fma.rn.f32 	%f132, %f19, %f17, %f131;
	div.rn.f32 	%f133, %f130, %f132;
	sub.f32 	%f134, %f12, %f4;
	mul.f32 	%f135, %f19, %f128;
	fma.rn.f32 	%f136, %f134, %f127, %f135;
	div.rn.f32 	%f137, %f136, %f132;
	mov.f32 	%f138, 0f3F800000;
	sub.f32 	%f139, %f138, %f133;
	sub.f32 	%f140, %f139, %f137;
	setp.leu.f32 	%p2, %f133, 0f00000000;
	setp.geu.f32 	%p3, %f133, 0f3F800000;
	or.pred  	%p4, %p2, %p3;
	setp.leu.f32 	%p5, %f137, 0f00000000;
	setp.geu.f32 	%p6, %f137, 0f3F800000;
	or.pred  	%p7, %p5, %p6;
	or.pred  	%p9, %p4, %p7;
	setp.leu.f32 	%p10, %f140, 0f00000000;
	setp.geu.f32 	%p11, %f140, 0f3F800000;
	or.pred  	%p12, %p10, %p11;
	or.pred  	%p14, %p9, %p12;
	mov.b32 	%r23, 1;
	not.pred 	%p15, %p14;
	@%p15 bra 	$L__BB0_10;
	mul.f32 	%f57, %f21, %f49;
	sub.f32 	%f141, %f23, %f57;
	mul.f32 	%f58, %f22, %f50;
	sub.f32 	%f142, %f141, %f58;
	sub.f32 	%f143, %f142, %f55;
	mul.f32 	%f144, %f22, %f53;
	fma.rn.f32 	%f145, %f21, %f52, %f144;
	add.f32 	%f59, %f145, %f56;
	div.rn.f32 	%f146, %f143, %f59;
	fma.rn.f32 	%f147, %f52, %f146, %f49;
	fma.rn.f32 	%f148, %f53, %f146, %f50;
	sub.f32 	%f149, %f147, %f11;
	sub.f32 	%f150, %f148, %f12;
	mul.f32 	%f151, %f18, %f150;
	fma.rn.f32 	%f152, %f17, %f149, %f151;
	mul.f32 	%f153, %f18, %f20;
	fma.rn.f32 	%f154, %f19, %f17, %f153;
	div.rn.f32 	%f155, %f152, %f154;
	sub.f32 	%f156, %f12, %f4;
	mul.f32 	%f157, %f19, %f150;
	fma.rn.f32 	%f158, %f156, %f149, %f157;
	div.rn.f32 	%f159, %f158, %f154;
	mov.f32 	%f160, 0f3F800000;
	sub.f32 	%f161, %f160, %f155;
	sub.f32 	%f162, %f161, %f159;
	setp.leu.f32 	%p16, %f155, 0f00000000;
	setp.geu.f32 	%p17, %f155, 0f3F800000;
	or.pred  	%p18, %p16, %p17;
	setp.leu.f32 	%p19, %f159, 0f00000000;
	setp.geu.f32 	%p20, %f159, 0f3F800000;
	or.pred  	%p21, %p19, %p20;
	or.pred  	%p23, %p18, %p21;
	setp.leu.f32 	%p24, %f162, 0f00000000;
	setp.geu.f32 	%p25, %f162, 0f3F800000;
	or.pred  	%p26, %p24, %p25;
	or.pred  	%p28, %p23, %p26;
	not.pred 	%p29, %p28;
	@%p29 bra 	$L__BB0_10;
	mul.f32 	%f163, %f24, %f49;
	sub.f32 	%f164, %f27, %f163;
	mul.f32 	%f165, %f25, %f50;
	sub.f32 	%f166, %f164, %f165;
	mul.f32 	%f60, %f26, %f51;
	sub.f32 	%f167, %f166, %f60;
	mul.f32 	%f168, %f25, %f53;
	fma.rn.f32 	%f169, %f24, %f52, %f168;
	mul.f32 	%f61, %f26, %f54;
	add.f32 	%f170, %f169, %f61;
	div.rn.f32 	%f171, %f167, %f170;
	fma.rn.f32 	%f172, %f52, %f171, %f49;
	fma.rn.f32 	%f173, %f53, %f171, %f50;
	sub.f32 	%f174, %f172, %f3;
	sub.f32 	%f175, %f173, %f4;
	mul.f32 	%f176, %f29, %f175;
	fma.rn.f32 	%f177, %f28, %f174, %f176;
	sub.f32 	%f178, %f4, %f4;
	sub.f32 	%f179, %f3, %f3;
	mul.f32 	%f180, %f179, %f28;
	fma.rn.f32 	%f181, %f178, %f29, %f180;
	div.rn.f32 	%f182, %f177, %f181;
	mul.f32 	%f183, %f179, %f175;
	fma.rn.f32 	%f184, %f178, %f174, %f183;
	div.rn.f32 	%f185, %f184, %f181;
	mov.f32 	%f186, 0f3F800000;
	sub.f32 	%f187, %f186, %f182;
	sub.f32 	%f188, %f187, %f185;
	setp.leu.f32 	%p30, %f182, 0f00000000;
	setp.geu.f32 	%p31, %f182, 0f3F800000;
	or.pred  	%p32, %p30, %p31;
	setp.leu.f32 	%p33, %f185, 0f00000000;
	setp.geu.f32 	%p34, %f185, 0f3F800000;
	or.pred  	%p35, %p33, %p34;
	or.pred  	%p37, %p32, %p35;
	setp.leu.f32 	%p38, %f188, 0f00000000;
	setp.geu.f32 	%p39, %f188, 0f3F800000;
	or.pred  	%p40, %p38, %p39;
	or.pred  	%p42, %p37, %p40;
	not.pred 	%p43, %p42;
	@%p43 bra 	$L__BB0_10;
	mul.f32 	%f189, %f30, %f49;
	sub.f32 	%f190, %f32, %f189;
	mul.f32 	%f191, %f31, %f50;
	sub.f32 	%f192, %f190, %f191;
	sub.f32 	%f193, %f192, %f60;
	mul.f32 	%f194, %f31, %f53;
	fma.rn.f32 	%f195, %f30, %f52, %f194;
	add.f32 	%f196, %f195, %f61;
	div.rn.f32 	%f197, %f193, %f196;
	fma.rn.f32 	%f198, %f52, %f197, %f49;
	fma.rn.f32 	%f199, %f53, %f197, %f50;
	sub.f32 	%f200, %f198, %f3;
	sub.f32 	%f201, %f199, %f4;
	mul.f32 	%f202, %f29, %f201;
	fma.rn.f32 	%f203, %f28, %f200, %f202;
	mul.f32 	%f204, %f29, %f28;
	fma.rn.f32 	%f205, %f33, %f28, %f204;
	div.rn.f32 	%f206, %f203, %f205;
	mul.f32 	%f207, %f33, %f201;
	fma.rn.f32 	%f208, %f34, %f200, %f207;
	div.rn.f32 	%f209, %f208, %f205;
	mov.f32 	%f210, 0f3F800000;
	sub.f32 	%f211, %f210, %f206;
	sub.f32 	%f212, %f211, %f209;
	setp.leu.f32 	%p44, %f206, 0f00000000;
	setp.geu.f32 	%p45, %f206, 0f3F800000;
	or.pred  	%p46, %p44, %p45;
	setp.leu.f32 	%p47, %f209, 0f00000000;
	setp.geu.f32 	%p48, %f209, 0f3F800000;
	or.pred  	%p49, %p47, %p48;
	or.pred  	%p51, %p46, %p49;
	setp.leu.f32 	%p52, %f212, 0f00000000;
	setp.geu.f32 	%p53, %f212, 0f3F800000;
	or.pred  	%p54, %p52, %p53;
	or.pred  	%p56, %p51, %p54;
	not.pred 	%p57, %p56;
	@%p57 bra 	$L__BB0_10;
	mul.f32 	%f62, %f35, %f49;
	sub.f32 	%f213, %f38, %f62;
	mul.f32 	%f63, %f36, %f50;
	sub.f32 	%f214, %f213, %f63;
	mul.f32 	%f64, %f37, %f51;
	sub.f32 	%f215, %f214, %f64;
	mul.f32 	%f216, %f36, %f53;
	fma.rn.f32 	%f217, %f35, %f52, %f216;
	fma.rn.f32 	%f65, %f37, %f54, %f217;
	div.rn.f32 	%f218, %f215, %f65;
	fma.rn.f32 	%f219, %f52, %f218, %f49;
	fma.rn.f32 	%f220, %f53, %f218, %f50;
	sub.f32 	%f221, %f219, %f11;
	sub.f32 	%f222, %f220, %f12;
	mul.f32 	%f223, %f40, %f222;
	fma.rn.f32 	%f224, %f39, %f221, %f223;
	mul.f32 	%f225, %f40, %f17;
	fma.rn.f32 	%f226, %f41, %f39, %f225;
	div.rn.f32 	%f227, %f224, %f226;
	mul.f32 	%f228, %f41, %f222;
	fma.rn.f32 	%f229, %f42, %f221, %f228;
	div.rn.f32 	%f230, %f229, %f226;
	mov.f32 	%f231, 0f3F800000;
	sub.f32 	%f232, %f231, %f227;
	sub.f32 	%f233, %f232, %f230;
	setp.leu.f32 	%p58, %f227, 0f00000000;
	setp.geu.f32 	%p59, %f227, 0f3F800000;
	or.pred  	%p60, %p58, %p59;
	setp.leu.f32 	%p61, %f230, 0f00000000;
	setp.geu.f32 	%p62, %f230, 0f3F800000;
	or.pred  	%p63, %p61, %p62;
	or.pred  	%p65, %p60, %p63;
	setp.leu.f32 	%p66, %f233, 0f00000000;
	setp.geu.f32 	%p67, %f233, 0f3F800000;
	or.pred  	%p68, %p66, %p67;
	or.pred  	%p70, %p65, %p68;
	not.pred 	%p71, %p70;
	@%p71 bra 	$L__BB0_10;
	sub.f32 	%f234, %f43, %f57;
	sub.f32 	%f235, %f234, %f58;
	sub.f32 	%f236, %f235, %f55;
	div.rn.f32 	%f237, %f236, %f59;
	fma.rn.f32 	%f238, %f52, %f237, %f49;
	fma.rn.f32 	%f239, %f53, %f237, %f50;
	sub.f32 	%f240, %f238, %f11;
	sub.f32 	%f241, %f239, %f12;
	mul.f32 	%f242, %f18, %f241;
	fma.rn.f32 	%f243, %f17, %f240, %f242;
	mul.f32 	%f244, %f18, %f17;
	fma.rn.f32 	%f245, %f41, %f17, %f244;
	div.rn.f32 	%f246, %f243, %f245;
	mul.f32 	%f247, %f41, %f241;
	fma.rn.f32 	%f248, %f42, %f240, %f247;
	div.rn.f32 	%f249, %f248, %f245;
	mov.f32 	%f250, 0f3F800000;
	sub.f32 	%f251, %f250, %f246;
	sub.f32 	%f252, %f251, %f249;
	setp.leu.f32 	%p72, %f246, 0f00000000;
	setp.geu.f32 	%p73, %f246, 0f3F800000;
	or.pred  	%p74, %p72, %p73;
	setp.leu.f32 	%p75, %f249, 0f00000000;
	setp.geu.f32 	%p76, %f249, 0f3F800000;
	or.pred  	%p77, %p75, %p76;
	or.pred  	%p79, %p74, %p77;
	setp.leu.f32 	%p80, %f252, 0f00000000;
	setp.geu.f32 	%p81, %f252, 0f3F800000;
	or.pred  	%p82, %p80, %p81;
	or.pred  	%p84, %p79, %p82;
	not.pred 	%p85, %p84;
	@%p85 bra 	$L__BB0_10;
	sub.f32 	%f253, %f44, %f62;
	sub.f32 	%f254, %f253, %f63;
	sub.f32 	%f255, %f254, %f64;
	div.rn.f32 	%f256, %f255, %f65;
	fma.rn.f32 	%f257, %f52, %f256, %f49;
	fma.rn.f32 	%f258, %f53, %f256, %f50;
	sub.f32 	%f259, %f257, %f11;
	sub.f32 	%f260, %f258, %f12;
	mul.f32 	%f261, %f40, %f260;
	fma.rn.f32 	%f262, %f39, %f259, %f261;
	mul.f32 	%f263, %f40, %f20;
	fma.rn.f32 	%f264, %f19, %f39, %f263;
	div.rn.f32 	%f265, %f262, %f264;
	sub.f32 	%f266, %f12, %f4;
	mul.f32 	%f267, %f19, %f260;
	fma.rn.f32 	%f268, %f266, %f259, %f267;
	div.rn.f32 	%f269, %f268, %f264;
	mov.f32 	%f270, 0f3F800000;
	sub.f32 	%f271, %f270, %f265;
	sub.f32 	%f272, %f271, %f269;
	setp.leu.f32 	%p86, %f265, 0f00000000;
	setp.geu.f32 	%p87, %f265, 0f3F800000;
	or.pred  	%p88, %p86, %p87;
	setp.leu.f32 	%p89, %f269, 0f00000000;
	setp.geu.f32 	%p90, %f269, 0f3F800000;
	or.pred  	%p91, %p89, %p90;
	or.pred  	%p93, %p88, %p91;
	setp.leu.f32 	%p94, %f272, 0f00000000;
	setp.geu.f32 	%p95, %f272, 0f3F800000;
	or.pred  	%p96, %p94, %p95;
	or.pred  	%p98, %p93, %p96;
	not.pred 	%p99, %p98;
	@%p99 bra 	$L__BB0_10;
	mul.f32 	%f273, %f45, %f49;
	sub.f32 	%f274, %f48, %f273;
	mul.f32 	%f275, %f46, %f50;
	sub.f32 	%f276, %f274, %f275;
	mul.f32 	%f277, %f47, %f51;
	sub.f32 	%f278, %f276, %f277;
	mul.f32 	%f279, %f46, %f53;
	fma.rn.f32 	%f280, %f45, %f52, %f279;
	fma.rn.f32 	%f281, %f47, %f54, %f280;
	div.rn.f32 	%f282, %f278, %f281;
	fma.rn.f32 	%f283, %f52, %f282, %f49;
	fma.rn.f32 	%f284, %f53, %f282, %f50;
	sub.f32 	%f285, %f283, %f11;
	sub.f32 	%f286, %f284, %f12;
	sub.f32 	%f287, %f11, %f3;
	mul.f32 	%f288, %f287, %f286;
	fma.rn.f32 	%f289, %f20, %f285, %f288;
	mul.f32 	%f290, %f287, %f20;
	fma.rn.f32 	%f291, %f19, %f20, %f290;
	div.rn.f32 	%f292, %f289, %f291;
	sub.f32 	%f293, %f12, %f4;
	mul.f32 	%f294, %f19, %f286;
	fma.rn.f32 	%f295, %f293, %f285, %f294;
	div.rn.f32 	%f296, %f295, %f291;
	mov.f32 	%f297, 0f3F800000;
	sub.f32 	%f298, %f297, %f292;
	sub.f32 	%f299, %f298, %f296;
	setp.gt.f32 	%p100, %f292, 0f00000000;
	setp.lt.f32 	%p101, %f292, 0f3F800000;
	and.pred  	%p102, %p100, %p101;
	setp.gt.f32 	%p103, %f296, 0f00000000;
	setp.lt.f32 	%p104, %f296, 0f3F800000;
	and.pred  	%p105, %p103, %p104;
	and.pred  	%p107, %p102, %p105;
	setp.gt.f32 	%p108, %f299, 0f00000000;
	setp.lt.f32 	%p109, %f299, 0f3F800000;
	and.pred  	%p110, %p108, %p109;
	and.pred  	%p112, %p107, %p110;
	selp.u32 	%r23, 1, 0, %p112;
$L__BB0_10:
	add.s32 	%r22, %r23, %r22;
	add.s32 	%r21, %r21, 1;
	setp.ne.s32 	%p113, %r21, 0;
	add.s64 	%rd15, %rd15, 32;
	@%p113 bra 	$L__BB0_2;
	cvt.rn.f32.u32 	%f300, %r22;
$L__BB0_12:
	ld.param.u64 	%rd14, [_Z15trace_on_prismsP8prism_cujP6ray_cujP6float4_param_4];
	cvta.to.global.u64 	%rd11, %rd14;
	bar.sync 	0;
	mul.wide.u32 	%rd12, %r1, 16;
	add.s64 	%rd13, %rd11, %rd12;
	st.global.f32 	[%rd13], %f300;
	ret;

}


// ===== COMPILED SASS (sm_100) =====

	.target	sm_100

	.elftype	@"ET_EXEC"


//--------------------- .note.nv.tkinfo           --------------------------
	.section	.note.nv.tkinfo,"",@"SHT_NOTE"
	.sectionflags	@"SHF_NOTE_NV_TKINFO"
	.tkinfo
        /*0018*/ 	.word	0x00000002
        /*0030*/ 	.string	""
        /*0030*/ 	.string	"ptxas"
        /*0030*/ 	.string	"Cuda compilation tools, release 13.0, V13.0.88"
        /*0030*/ 	.string	"Build cuda_13.0.r13.0/compiler.36424714_0"
        /*0030*/ 	.string	"-arch sm_100 -m 64 "



//--------------------- .note.nv.cuinfo           --------------------------
	.section	.note.nv.cuinfo,"",@"SHT_NOTE"
	.sectionflags	@"SHF_NOTE_NV_CUINFO"
        /*0018*/ 	.short	0x0002
        /*001a*/ 	.short	0x0064
        /*001c*/ 	.short	0x0082
	.zero		2


//--------------------- .nv.info                  --------------------------
	.section	.nv.info,"",@"SHT_CUDA_INFO"
	.align	4


	//----- nvinfo : EIATTR_REGCOUNT
	.align		4
        /*0000*/ 	.byte	0x04, 0x2f
        /*0002*/ 	.short	(.L_1 - .L_0)
	.align		4
.L_0:
        /*0004*/ 	.word	index@(_Z15trace_on_prismsP8prism_cujP6ray_cujP6float4)
        /*0008*/ 	.word	0x0000004c


	//----- nvinfo : EIATTR_FRAME_SIZE
	.align		4
.L_1:
        /*000c*/ 	.byte	0x04, 0x11
        /*000e*/ 	.short	(.L_3 - .L_2)
	.align		4
.L_2:
        /*0010*/ 	.word	index@($__internal_0_$__cuda_sm3x_div_rn_noftz_f32_slowpath)
        /*0014*/ 	.word	0x00000000


	//----- nvinfo : EIATTR_FRAME_SIZE
	.align		4
.L_3:
        /*0018*/ 	.byte	0x04, 0x11
        /*001a*/ 	.short	(.L_5 - .L_4)
	.align		4
.L_4:
        /*001c*/ 	.word	index@(_Z15trace_on_prismsP8prism_cujP6ray_cujP6float4)
        /*0020*/ 	.word	0x00000000


	//----- nvinfo : EIATTR_MIN_STACK_SIZE
	.align		4
.L_5:
        /*0024*/ 	.byte	0x04, 0x12
        /*0026*/ 	.short	(.L_7 - .L_6)
	.align		4
.L_6:
        /*0028*/ 	.word	index@(_Z15trace_on_prismsP8prism_cujP6ray_cujP6float4)
        /*002c*/ 	.word	0x00000000
.L_7:


//--------------------- .nv.compat                --------------------------
	.section	.nv.compat,"",@"SHT_CUDA_COMPAT_INFO"
	.align	4
        /*0000*/ 	.byte	0x02, 0x09, 0x00, 0x00, 0x02, 0x02, 0x01, 0x00, 0x02, 0x05, 0x05, 0x00, 0x03, 0x07, 0x01, 0x01
        /*0010*/ 	.byte	0x02, 0x03, 0x00, 0x00, 0x02, 0x06, 0x01, 0x00, 0x04, 0x0b, 0x08, 0x00, 0x01, 0x00, 0x00, 0x00
        /*0020*/ 	.byte	0x00, 0x00, 0x00, 0x00


//--------------------- .nv.info._Z15trace_on_prismsP8prism_cujP6ray_cujP6float4 --------------------------
	.section	.nv.info._Z15trace_on_prismsP8prism_cujP6ray_cujP6float4,"",@"SHT_CUDA_INFO"
	.sectionflags	@""
	.align	4


	//----- nvinfo : EIATTR_CUDA_API_VERSION
	.align		4
        /*0000*/ 	.byte	0x04, 0x37
        /*0002*/ 	.short	(.L_9 - .L_8)
.L_8:
        /*0004*/ 	.word	0x00000082


	//----- nvinfo : EIATTR_KPARAM_INFO
	.align		4
.L_9:
        /*0008*/ 	.byte	0x04, 0x17
        /*000a*/ 	.short	(.L_11 - .L_10)
.L_10:
        /*000c*/ 	.word	0x00000000
        /*0010*/ 	.short	0x0004
        /*0012*/ 	.short	0x0020
        /*0014*/ 	.byte	0x00, 0xf5, 0x21, 0x00


	//----- nvinfo : EIATTR_KPARAM_INFO
	.align		4
.L_11:
        /*0018*/ 	.byte	0x04, 0x17
        /*001a*/ 	.short	(.L_13 - .L_12)
.L_12:
        /*001c*/ 	.word	0x00000000
        /*0020*/ 	.short	0x0003
        /*0022*/ 	.short	0x0018
        /*0024*/ 	.byte	0x00, 0xf0, 0x11, 0x00


	//----- nvinfo : EIATTR_KPARAM_INFO
	.align		4
.L_13:
        /*0028*/ 	.byte	0x04, 0x17
        /*002a*/ 	.short	(.L_15 - .L_14)
.L_14:
        /*002c*/ 	.word	0x00000000
        /*0030*/ 	.short	0x0002
        /*0032*/ 	.short	0x0010
        /*0034*/ 	.byte	0x00, 0xf5, 0x21, 0x00


	//----- nvinfo : EIATTR_KPARAM_INFO
	.align		4
.L_15:
        /*0038*/ 	.byte	0x04, 0x17
        /*003a*/ 	.short	(.L_17 - .L_16)
.L_16:
        /*003c*/ 	.word	0x00000000
        /*0040*/ 	.short	0x0001
        /*0042*/ 	.short	0x0008
        /*0044*/ 	.byte	0x00, 0xf0, 0x11, 0x00


	//----- nvinfo : EIATTR_KPARAM_INFO
	.align		4
.L_17:
        /*0048*/ 	.byte	0x04, 0x17
        /*004a*/ 	.short	(.L_19 - .L_18)
.L_18:
        /*004c*/ 	.word	0x00000000
        /*0050*/ 	.short	0x0000
        /*0052*/ 	.short	0x0000
        /*0054*/ 	.byte	0x00, 0xf5, 0x21, 0x00


	//----- nvinfo : EIATTR_SPARSE_MMA_MASK
	.align		4
.L_19:
        /*0058*/ 	.byte	0x03, 0x50
        /*005a*/ 	.short	0x0000


	//----- nvinfo : EIATTR_MAXREG_COUNT
	.align		4
        /*005c*/ 	.byte	0x03, 0x1b
        /*005e*/ 	.short	0x00ff


	//----- nvinfo : EIATTR_NUM_BARRIERS
	.align		4
        /*0060*/ 	.byte	0x02, 0x4c
        /*0062*/ 	.byte	0x01
	.zero		1


	//----- nvinfo : EIATTR_MERCURY_ISA_VERSION
	.align		4
        /*0064*/ 	.byte	0x03, 0x5f
        /*0066*/ 	.short	0x0101


	//----- nvinfo : EIATTR_UNUSED_LOAD_BYTE_OFFSET
	.align		4
        /*0068*/ 	.byte	0x04, 0x44
        /*006a*/ 	.short	(.L_21 - .L_20)


	//   ....[0]....
.L_20:
        /*006c*/ 	.word	0x00000590
        /*0070*/ 	.word	0x00000fff


	//   ....[1]....
        /*0074*/ 	.word	0x000005a0
        /*0078*/ 	.word	0x00000fff


	//----- nvinfo : EIATTR_VRC_CTA_INIT_COUNT
	.align		4
.L_21:
        /*007c*/ 	.byte	0x02, 0x4a
	.zero		1
	.zero		1


	//----- nvinfo : EIATTR_EXIT_INSTR_OFFSETS
	.align		4
        /*0080*/ 	.byte	0x04, 0x1c
        /*0082*/ 	.short	(.L_23 - .L_22)


	//   ....[0]....
.L_22:
        /*0084*/ 	.word	0x00002900


	//----- nvinfo : EIATTR_CRS_STACK_SIZE
	.align		4
.L_23:
        /*0088*/ 	.byte	0x04, 0x1e
        /*008a*/ 	.short	(.L_25 - .L_24)
.L_24:
        /*008c*/ 	.word	0x00000000


	//----- nvinfo : EIATTR_CBANK_PARAM_SIZE
	.align		4
.L_25:
        /*0090*/ 	.byte	0x03, 0x19
        /*0092*/ 	.short	0x0028


	//----- nvinfo : EIATTR_PARAM_CBANK
	.align		4
        /*0094*/ 	.byte	0x04, 0x0a
        /*0096*/ 	.short	(.L_27 - .L_26)
	.align		4
.L_26:
        /*0098*/ 	.word	index@(.nv.constant0._Z15trace_on_prismsP8prism_cujP6ray_cujP6float4)
        /*009c*/ 	.short	0x0380
        /*009e*/ 	.short	0x0028


	//----- nvinfo : EIATTR_SW_WAR
	.align		4
.L_27:
        /*00a0*/ 	.byte	0x04, 0x36
        /*00a2*/ 	.short	(.L_29 - .L_28)
.L_28:
        /*00a4*/ 	.word	0x00000008
.L_29:


//--------------------- .nv.callgraph             --------------------------
	.section	.nv.callgraph,"",@"SHT_CUDA_CALLGRAPH"
	.align	4
	.sectionentsize	8
	.align		4
        /*0000*/ 	.word	0x00000000
	.align		4
        /*0004*/ 	.word	0xffffffff
	.align		4
        /*0008*/ 	.word	0x00000000
	.align		4
        /*000c*/ 	.word	0xfffffffe
	.align		4
        /*0010*/ 	.word	0x00000000
	.align		4
        /*0014*/ 	.word	0xfffffffd
	.align		4
        /*0018*/ 	.word	0x00000000
	.align		4
        /*001c*/ 	.word	0xfffffffc


//--------------------- .text._Z15trace_on_prismsP8prism_cujP6ray_cujP6float4 --------------------------
	.section	.text._Z15trace_on_prismsP8prism_cujP6ray_cujP6float4,"ax",@progbits
	.align	128
        .global         _Z15trace_on_prismsP8prism_cujP6ray_cujP6float4
        .type           _Z15trace_on_prismsP8prism_cujP6ray_cujP6float4,@function
        .size           _Z15trace_on_prismsP8prism_cujP6ray_cujP6float4,(.L_x_64 - _Z15trace_on_prismsP8prism_cujP6ray_cujP6float4)
        .other          _Z15trace_on_prismsP8prism_cujP6ray_cujP6float4,@"STO_CUDA_ENTRY STV_DEFAULT"
_Z15trace_on_prismsP8prism_cujP6ray_cujP6float4:
.text._Z15trace_on_prismsP8prism_cujP6ray_cujP6float4:
[----:B------:R-:W-:Y:S01]  /*0000*/  LDC R1, c[0x0][0x37c] ;  /* 0x0000df00ff017b82 */ /* 0x000fe20000000800 */
[----:B------:R-:W0:Y:S07]  /*0010*/  S2R R5, SR_TID.X ;  /* 0x0000000000057919 */ /* 0x000e2e0000002100 */
[----:B------:R-:W0:Y:S01]  /*0020*/  S2UR UR4, SR_CTAID.X ;  /* 0x00000000000479c3 */ /* 0x000e220000002500 */
[----:B------:R-:W1:Y:S07]  /*0030*/  LDCU.64 UR8, c[0x0][0x358] ;  /* 0x00006b00ff0877ac */ /* 0x000e6e0008000a00 */
[----:B------:R-:W0:Y:S08]  /*0040*/  LDC R4, c[0x0][0x360] ;  /* 0x0000d800ff047b82 */ /* 0x000e300000000800 */
[----:B------:R-:W2:Y:S01]  /*0050*/  LDC.64 R2, c[0x0][0x380] ;  /* 0x0000e000ff027b82 */ /* 0x000ea20000000a00 */
[----:B0-----:R-:W-:Y:S01]  /*0060*/  IMAD R4, R4, UR4, R5 ;  /* 0x0000000404047c24 */ /* 0x001fe2000f8e0205 */
[----:B------:R-:W0:Y:S03]  /*0070*/  LDCU UR4, c[0x0][0x398] ;  /* 0x00007300ff0477ac */ /* 0x000e260008000800 */
[----:B--2---:R-:W-:-:S05]  /*0080*/  IMAD.WIDE.U32 R2, R4, 0x30, R2 ;  /* 0x0000003004027825 */ /* 0x004fca00078e0002 */
[----:B-1----:R1:W5:Y:S04]  /*0090*/  LDG.E.128 R24, desc[UR8][R2.64] ;  /* 0x0000000802187981 */ /* 0x002368000c1e1d00 */
[----:B------:R1:W5:Y:S04]  /*00a0*/  LDG.E.128 R28, desc[UR8][R2.64+0x10] ;  /* 0x00001008021c7981 */ /* 0x000368000c1e1d00 */
[----:B------:R1:W5:Y:S01]  /*00b0*/  LDG.E.128 R20, desc[UR8][R2.64+0x20] ;  /* 0x0000200802147981 */ /* 0x000362000c1e1d00 */
[----:B0-----:R-:W-:Y:S01]  /*00c0*/  UISETP.NE.AND UP0, UPT, UR4, URZ, UPT ;  /* 0x000000ff0400728c */ /* 0x001fe2000bf05270 */
[----:B------:R-:W-:Y:S01]  /*00d0*/  HFMA2 R53, -RZ, RZ, 0, 0 ;  /* 0x00000000ff357431 */ /* 0x000fe200000001ff */
[----:B------:R-:W-:Y:S07]  /*00e0*/  BAR.SYNC.DEFER_BLOCKING 0x0 ;  /* 0x0000000000007b1d */ /* 0x000fee0000010000 */
[----:B-1----:R-:W-:Y:S05]  /*00f0*/  BRA.U !UP0, `(.L_x_0) ;  /* 0x0000002508f07547 */ /* 0x002fea000b800000 */
[----:B-----5:R-:W-:Y:S01]  /*0100*/  FMUL R0, R30, R21 ;  /* 0x000000151e007220 */ /* 0x020fe20000400000 */
[----:B------:R-:W-:Y:S01]  /*0110*/  FMUL R5, R20, R23 ;  /* 0x0000001714057220 */ /* 0x000fe20000400000 */
[-C--:B------:R-:W-:Y:S01]  /*0120*/  FMUL R6, R31, R21.reuse ;  /* 0x000000151f067220 */ /* 0x080fe20000400000 */
[----:B------:R-:W-:Y:S01]  /*0130*/  FMUL R8, R27, R21 ;  /* 0x000000151b087220 */ /* 0x000fe20000400000 */
[-C--:B------:R-:W-:Y:S01]  /*0140*/  FFMA R3, R29, R22.reuse, -R0 ;  /* 0x000000161d037223 */ /* 0x080fe20000000800 */
[----:B------:R-:W0:Y:S01]  /*0150*/  LDCU.64 UR6, c[0x0][0x390] ;  /* 0x00007200ff0677ac */ /* 0x000e220008000a00 */
[CC--:B------:R-:W-:Y:S01]  /*0160*/  FMUL R0, R28.reuse, R23.reuse ;  /* 0x000000171c007220 */ /* 0x0c0fe20000400000 */
[-C--:B------:R-:W-:Y:S01]  /*0170*/  FMUL R13, R28, R22.reuse ;  /* 0x000000161c0d7220 */ /* 0x080fe20000400000 */
[----:B------:R-:W-:Y:S01]  /*0180*/  FFMA R2, R20, R22, -R5 ;  /* 0x0000001614027223 */ /* 0x000fe20000000805 */
[----:B------:R-:W-:Y:S01]  /*0190*/  FMUL R17, R27, R28 ;  /* 0x0000001c1b117220 */ /* 0x000fe20000400000 */
[----:B------:R-:W-:Y:S01]  /*01a0*/  FMUL R22, R21, R22 ;  /* 0x0000001615167220 */ /* 0x000fe20000400000 */
[-C--:B------:R-:W-:Y:S01]  /*01b0*/  FFMA R9, R29, R23.reuse, -R6 ;  /* 0x000000171d097223 */ /* 0x080fe20000000806 */
[----:B------:R-:W-:Y:S01]  /*01c0*/  FFMA R5, R25, R23, -R8 ;  /* 0x0000001719057223 */ /* 0x000fe20000000808 */
[----:B------:R-:W-:Y:S01]  /*01d0*/  FMUL R8, R27, R29 ;  /* 0x0000001d1b087220 */ /* 0x000fe20000400000 */
[-C--:B------:R-:W-:Y:S01]  /*01e0*/  FFMA R6, R31, R20.reuse, -R0 ;  /* 0x000000141f067223 */ /* 0x080fe20000000800 */
[C---:B------:R-:W-:Y:S01]  /*01f0*/  FFMA R14, R24.reuse, R31, -R17 ;  /* 0x0000001f180e7223 */ /* 0x040fe20000000811 */
[-C--:B------:R-:W-:Y:S01]  /*0200*/  FFMA R7, R21, R23.reuse, -R22 ;  /* 0x0000001715077223 */ /* 0x080fe20000000816 */
[----:B------:R-:W-:Y:S01]  /*0210*/  FMUL R22, R24, R23 ;  /* 0x0000001718167220 */ /* 0x000fe20000400000 */
[-C--:B------:R-:W-:Y:S01]  /*0220*/  FFMA R10, R30, R20.reuse, -R13 ;  /* 0x000000141e0a7223 */ /* 0x080fe2000000080d */
[----:B------:R-:W-:Y:S01]  /*0230*/  FMUL R15, R29, R20 ;  /* 0x000000141d0f7220 */ /* 0x000fe20000400000 */
[C-C-:B------:R-:W-:Y:S01]  /*0240*/  FFMA R11, -R25.reuse, R31, R8.reuse ;  /* 0x0000001f190b7223 */ /* 0x140fe20000000108 */
[C---:B------:R-:W-:Y:S01]  /*0250*/  FFMA R23, -R25.reuse, R30, R8 ;  /* 0x0000001e19177223 */ /* 0x040fe20000000108 */
[----:B------:R-:W-:Y:S01]  /*0260*/  FMUL R13, R25, R6 ;  /* 0x00000006190d7220 */ /* 0x000fe20000400000 */
[----:B------:R-:W-:Y:S01]  /*0270*/  FMUL R19, R24, R29 ;  /* 0x0000001d18137220 */ /* 0x000fe20000400000 */
[-C--:B------:R-:W-:Y:S01]  /*0280*/  FMUL R16, R20, R21.reuse ;  /* 0x0000001514107220 */ /* 0x080fe20000400000 */
[C---:B------:R-:W-:Y:S01]  /*0290*/  FMUL R31, R29.reuse, R14 ;  /* 0x0000000e1d1f7220 */ /* 0x040fe20000400000 */
[C---:B------:R-:W-:Y:S01]  /*02a0*/  FMUL R0, R29.reuse, R2 ;  /* 0x000000021d007220 */ /* 0x040fe20000400000 */
[----:B------:R-:W-:Y:S01]  /*02b0*/  FMUL R8, R29, R6 ;  /* 0x000000061d087220 */ /* 0x000fe20000400000 */
[----:B------:R-:W-:Y:S01]  /*02c0*/  FFMA R12, R24, R30, -R17 ;  /* 0x0000001e180c7223 */ /* 0x000fe20000000811 */
[----:B------:R-:W-:Y:S01]  /*02d0*/  FFMA R15, R28, R21, -R15 ;  /* 0x000000151c0f7223 */ /* 0x000fe2000000080f */
[----:B------:R-:W-:Y:S01]  /*02e0*/  FFMA R36, R24, R9, R13 ;  /* 0x0000000918247223 */ /* 0x000fe2000000000d */
[----:B------:R-:W-:Y:S01]  /*02f0*/  FFMA R19, R25, R28, -R19 ;  /* 0x0000001c19137223 */ /* 0x000fe20000000813 */
[----:B------:R-:W-:Y:S01]  /*0300*/  FADD R17, R16, -R16 ;  /* 0x8000001010117221 */ /* 0x000fe20000000000 */
[C---:B------:R-:W-:Y:S01]  /*0310*/  FFMA R31, R28.reuse, R11, R31 ;  /* 0x0000000b1c1f7223 */ /* 0x040fe2000000001f */
[C---:B------:R-:W-:Y:S01]  /*0320*/  FFMA R0, R28.reuse, R7, R0 ;  /* 0x000000071c007223 */ /* 0x040fe20000000000 */
[----:B------:R-:W-:Y:S01]  /*0330*/  FFMA R18, R28, R9, R8 ;  /* 0x000000091c127223 */ /* 0x000fe20000000008 */
[C---:B------:R-:W-:Y:S01]  /*0340*/  FFMA R16, R27.reuse, R20, -R22 ;  /* 0x000000141b107223 */ /* 0x040fe20000000816 */
[----:B------:R-:W-:Y:S01]  /*0350*/  FFMA R36, R27, R15, R36 ;  /* 0x0000000f1b247223 */ /* 0x000fe20000000024 */
[C---:B------:R-:W-:Y:S01]  /*0360*/  FFMA R13, R30.reuse, R19, R31 ;  /* 0x000000131e0d7223 */ /* 0x040fe2000000001f */
[C---:B------:R-:W-:Y:S01]  /*0370*/  FFMA R8, R30.reuse, R17, R0 ;  /* 0x000000111e087223 */ /* 0x040fe20000000000 */
[----:B------:R-:W-:Y:S01]  /*0380*/  FFMA R18, R30, R15, R18 ;  /* 0x0000000f1e127223 */ /* 0x000fe20000000012 */
[----:B0-----:R-:W-:Y:S01]  /*0390*/  UIADD3 UR5, UP0, UPT, UR6, 0x10, URZ ;  /* 0x0000001006057890 */ /* 0x001fe2000ff1e0ff */
[C---:B------:R-:W-:Y:S01]  /*03a0*/  FMUL R27, R25.reuse, R12 ;  /* 0x0000000c191b7220 */ /* 0x040fe20000400000 */
[C---:B------:R-:W-:Y:S01]  /*03b0*/  FMUL R39, R25.reuse, R20 ;  /* 0x0000001419277220 */ /* 0x040fe20000400000 */
[C---:B------:R-:W-:Y:S01]  /*03c0*/  FMUL R0, R25.reuse, R10 ;  /* 0x0000000a19007220 */ /* 0x040fe20000400000 */
[C---:B------:R-:W-:Y:S01]  /*03d0*/  FMUL R22, R25.reuse, R2 ;  /* 0x0000000219167220 */ /* 0x040fe20000400000 */
[----:B------:R-:W-:Y:S01]  /*03e0*/  FMUL R30, R25, R16 ;  /* 0x00000010191e7220 */ /* 0x000fe20000400000 */
[C---:B------:R-:W-:Y:S01]  /*03f0*/  FFMA R27, R24.reuse, R23, R27 ;  /* 0x00000017181b7223 */ /* 0x040fe2000000001b */
[----:B------:R-:W-:Y:S01]  /*0400*/  UIADD3.X UR6, UPT, UPT, URZ, UR7, URZ, UP0, !UPT ;  /* 0x00000007ff067290 */ /* 0x000fe200087fe4ff */
[C---:B------:R-:W-:Y:S01]  /*0410*/  FFMA R39, R24.reuse, R21, -R39 ;  /* 0x0000001518277223 */ /* 0x040fe20000000827 */
[C---:B------:R-:W-:Y:S01]  /*0420*/  FFMA R0, R24.reuse, R3, R0 ;  /* 0x0000000318007223 */ /* 0x040fe20000000000 */
[C---:B------:R-:W-:Y:S01]  /*0430*/  FFMA R22, R24.reuse, R7, R22 ;  /* 0x0000000718167223 */ /* 0x040fe20000000016 */
[----:B------:R-:W-:Y:S01]  /*0440*/  FFMA R30, R24, R5, R30 ;  /* 0x00000005181e7223 */ /* 0x000fe2000000001e */
[C---:B------:R-:W-:Y:S01]  /*0450*/  FFMA R37, R26.reuse, R19, R27 ;  /* 0x000000131a257223 */ /* 0x040fe2000000001b */
[C---:B------:R-:W-:Y:S01]  /*0460*/  FFMA R27, R26.reuse, R15, R0 ;  /* 0x0000000f1a1b7223 */ /* 0x040fe20000000000 */
[C---:B------:R-:W-:Y:S01]  /*0470*/  FFMA R22, R26.reuse, R17, R22 ;  /* 0x000000111a167223 */ /* 0x040fe20000000016 */
[----:B------:R-:W-:Y:S01]  /*0480*/  FFMA R41, R26, R39, R30 ;  /* 0x000000271a297223 */ /* 0x000fe2000000001e */
[----:B------:R-:W-:Y:S01]  /*0490*/  FADD R26, -R28, R20 ;  /* 0x000000141c1a7221 */ /* 0x000fe20000000100 */
[C-C-:B------:R-:W-:Y:S01]  /*04a0*/  FADD R38, R24.reuse, -R28.reuse ;  /* 0x8000001c18267221 */ /* 0x140fe20000000000 */
[----:B------:R-:W-:Y:S01]  /*04b0*/  FADD R40, -R24, R28 ;  /* 0x0000001c18287221 */ /* 0x000fe20000000100 */
[--C-:B------:R-:W-:Y:S01]  /*04c0*/  FADD R46, R28, -R20.reuse ;  /* 0x800000141c2e7221 */ /* 0x100fe20000000000 */
[----:B------:R-:W-:Y:S01]  /*04d0*/  FADD R47, R29, -R21 ;  /* 0x800000151d2f7221 */ /* 0x000fe20000000000 */
[C-C-:B------:R-:W-:Y:S01]  /*04e0*/  FADD R43, -R25.reuse, R29.reuse ;  /* 0x0000001d192b7221 */ /* 0x140fe20000000100 */
[----:B------:R-:W-:Y:S01]  /*04f0*/  FADD R42, R25, -R29 ;  /* 0x8000001d192a7221 */ /* 0x000fe20000000000 */
[--C-:B------:R-:W-:Y:S01]  /*0500*/  FADD R48, -R29, R21.reuse ;  /* 0x000000151d307221 */ /* 0x100fe20000000100 */
[--C-:B------:R-:W-:Y:S01]  /*0510*/  FADD R50, R24, -R20.reuse ;  /* 0x8000001418327221 */ /* 0x100fe20000000000 */
[--C-:B------:R-:W-:Y:S01]  /*0520*/  FADD R49, R25, -R21.reuse ;  /* 0x8000001519317221 */ /* 0x100fe20000000000 */
[----:B------:R-:W-:Y:S01]  /*0530*/  FADD R51, R21, -R21 ;  /* 0x8000001515337221 */ /* 0x000fe20000000000 */
[----:B------:R-:W-:Y:S01]  /*0540*/  FADD R52, R20, -R20 ;  /* 0x8000001414347221 */ /* 0x000fe20000000000 */
[----:B------:R-:W-:Y:S01]  /*0550*/  MOV R53, RZ ;  /* 0x000000ff00357202 */ /* 0x000fe20000000f00 */
[----:B------:R-:W-:Y:S01]  /*0560*/  UIADD3 UR4, UPT, UPT, -UR4, URZ, URZ ;  /* 0x000000ff04047290 */ /* 0x000fe2000fffe1ff */
[----:B------:R-:W-:-:S02]  /*0570*/  MOV R44, UR5 ;  /* 0x00000005002c7c02 */ /* 0x000fc40008000f00 */
[----:B------:R-:W-:-:S09]  /*0580*/  MOV R45, UR6 ;  /* 0x00000006002d7c02 */ /* 0x000fd20008000f00 */
.L_x_51:
[----:B------:R-:W2:Y:S04]  /*0590*/  LDG.E.128 R28, desc[UR8][R44.64] ;  /* 0x000000082c1c7981 */ /* 0x000ea8000c1e1d00 */
[----:B------:R-:W3:Y:S01]  /*05a0*/  LDG.E.128 R32, desc[UR8][R44.64+-0x10] ;  /* 0xfffff0082c207981 */ /* 0x000ee2000c1e1d00 */
[----:B------:R-:W-:Y:S01]  /*05b0*/  UIADD3 UR4, UPT, UPT, UR4, 0x1, URZ ;  /* 0x0000000104047890 */ /* 0x000fe2000fffe0ff */
[----:B------:R-:W-:Y:S03]  /*05c0*/  BSSY.RECONVERGENT B2, `(.L_x_1) ;  /* 0x0000015000027945 */ /* 0x000fe60003800200 */
[----:B------:R-:W-:Y:S01]  /*05d0*/  UISETP.NE.AND UP0, UPT, UR4, URZ, UPT ;  /* 0x000000ff0400728c */ /* 0x000fe2000bf05270 */
[----:B--2---:R-:W-:Y:S01]  /*05e0*/  FMUL R0, R10, R29 ;  /* 0x0000001d0a007220 */ /* 0x004fe20000400000 */
[----:B------:R-:W-:-:S03]  /*05f0*/  FMUL R55, R15, R30 ;  /* 0x0000001e0f377220 */ /* 0x000fc60000400000 */
[C---:B------:R-:W-:Y:S01]  /*0600*/  FFMA R0, R3.reuse, R28, R0 ;  /* 0x0000001c03007223 */ /* 0x040fe20000000000 */
[----:B---3--:R-:W-:Y:S01]  /*0610*/  FFMA R35, -R3, R32, R27 ;  /* 0x0000002003237223 */ /* 0x008fe2000000011b */
[----:B------:R-:W-:Y:S02]  /*0620*/  FMUL R31, R15, R34 ;  /* 0x000000220f1f7220 */ /* 0x000fe40000400000 */
[----:B------:R-:W-:Y:S01]  /*0630*/  FADD R71, R0, R55 ;  /* 0x0000003700477221 */ /* 0x000fe20000000000 */
[----:B------:R-:W-:-:S03]  /*0640*/  FFMA R0, -R10, R33, R35 ;  /* 0x000000210a007223 */ /* 0x000fc60000000123 */
[----:B------:R-:W0:Y:S01]  /*0650*/  MUFU.RCP R54, R71 ;  /* 0x0000004700367308 */ /* 0x000e220000001000 */
[----:B------:R-:W-:-:S07]  /*0660*/  FADD R0, R0, -R31 ;  /* 0x8000001f00007221 */ /* 0x000fce0000000000 */
[----:B------:R-:W1:Y:S01]  /*0670*/  FCHK P0, R0, R71 ;  /* 0x0000004700007302 */ /* 0x000e620000000000 */
[----:B0-----:R-:W-:-:S04]  /*0680*/  FFMA R35, -R71, R54, 1 ;  /* 0x3f80000047237423 */ /* 0x001fc80000000136 */
[----:B------:R-:W-:-:S04]  /*0690*/  FFMA R35, R54, R35, R54 ;  /* 0x0000002336237223 */ /* 0x000fc80000000036 */
[----:B------:R-:W-:-:S04]  /*06a0*/  FFMA R54, R0, R35, RZ ;  /* 0x0000002300367223 */ /* 0x000fc800000000ff */
[----:B------:R-:W-:-:S04]  /*06b0*/  FFMA R56, -R71, R54, R0 ;  /* 0x0000003647387223 */ /* 0x000fc80000000100 */
[----:B------:R-:W-:Y:S01]  /*06c0*/  FFMA R35, R35, R56, R54 ;  /* 0x0000003823237223 */ /* 0x000fe20000000036 */
[----:B-1----:R-:W-:Y:S06]  /*06d0*/  @!P0 BRA `(.L_x_2) ;  /* 0x00000000000c8947 */ /* 0x002fec0003800000 */
[----:B------:R-:W-:-:S07]  /*06e0*/  MOV R54, 0x700 ;  /* 0x0000070000367802 */ /* 0x000fce0000000f00 */
[----:B------:R-:W-:Y:S05]  /*06f0*/  CALL.REL.NOINC `($__internal_0_$__cuda_sm3x_div_rn_noftz_f32_slowpath) ;  /* 0x0000002000847944 */ /* 0x000fea0003c00000 */
[----:B------:R-:W-:-:S07]  /*0700*/  MOV R35, R0 ;  /* 0x0000000000237202 */ /* 0x000fce0000000f00 */
.L_x_2:
[----:B------:R-:W-:Y:S05]  /*0710*/  BSYNC.RECONVERGENT B2 ;  /* 0x0000000000027941 */ /* 0x000fea0003800200 */
.L_x_1:
[----:B------:R-:W-:Y:S01]  /*0720*/  FMUL R58, R26, R49 ;  /* 0x000000311a3a7220 */ /* 0x000fe20000400000 */
[-C--:B------:R-:W-:Y:S01]  /*0730*/  FFMA R0, R29, R35.reuse, R33 ;  /* 0x000000231d007223 */ /* 0x080fe20000000021 */
[----:B------:R-:W-:Y:S01]  /*0740*/  FFMA R57, R28, R35, R32 ;  /* 0x000000231c397223 */ /* 0x000fe20000000020 */
[----:B------:R-:W-:Y:S01]  /*0750*/  BSSY.RECONVERGENT B2, `(.L_x_3) ;  /* 0x0000012000027945 */ /* 0x000fe20003800200 */
[----:B------:R-:W-:Y:S01]  /*0760*/  FFMA R58, R47, R50, R58 ;  /* 0x000000322f3a7223 */ /* 0x000fe2000000003a */
[----:B------:R-:W-:Y:S01]  /*0770*/  FADD R35, -R21, R0 ;  /* 0x0000000015237221 */ /* 0x000fe20000000100 */
[----:B------:R-:W-:Y:S02]  /*0780*/  FADD R56, -R20, R57 ;  /* 0x0000003914387221 */ /* 0x000fe40000000100 */
[----:B------:R-:W0:Y:S01]  /*0790*/  MUFU.RCP R59, R58 ;  /* 0x0000003a003b7308 */ /* 0x000e220000001000 */
[----:B------:R-:W-:-:S04]  /*07a0*/  FMUL R0, R26, R35 ;  /* 0x000000231a007220 */ /* 0x000fc80000400000 */
[----:B------:R-:W-:-:S04]  /*07b0*/  FFMA R0, R47, R56, R0 ;  /* 0x000000382f007223 */ /* 0x000fc80000000000 */
[----:B------:R-:W1:Y:S01]  /*07c0*/  FCHK P0, R0, R58 ;  /* 0x0000003a00007302 */ /* 0x000e620000000000 */
[----:B0-----:R-:W-:-:S04]  /*07d0*/  FFMA R54, -R58, R59, 1 ;  /* 0x3f8000003a367423 */ /* 0x001fc8000000013b */
[----:B------:R-:W-:-:S04]  /*07e0*/  FFMA R57, R59, R54, R59 ;  /* 0x000000363b397223 */ /* 0x000fc8000000003b */
[----:B------:R-:W-:-:S04]  /*07f0*/  FFMA R54, R0, R57, RZ ;  /* 0x0000003900367223 */ /* 0x000fc800000000ff */
[----:B------:R-:W-:-:S04]  /*0800*/  FFMA R59, -R58, R54, R0 ;  /* 0x000000363a3b7223 */ /* 0x000fc80000000100 */
[----:B------:R-:W-:Y:S01]  /*0810*/  FFMA R57, R57, R59, R54 ;  /* 0x0000003b39397223 */ /* 0x000fe20000000036 */
[----:B-1----:R-:W-:Y:S06]  /*0820*/  @!P0 BRA `(.L_x_4) ;  /* 0x0000000000108947 */ /* 0x002fec0003800000 */
[----:B------:R-:W-:Y:S02]  /*0830*/  MOV R71, R58 ;  /* 0x0000003a00477202 */ /* 0x000fe40000000f00 */
[----:B------:R-:W-:-:S07]  /*0840*/  MOV R54, 0x860 ;  /* 0x0000086000367802 */ /* 0x000fce0000000f00 */
[----:B------:R-:W-:Y:S05]  /*0850*/  CALL.REL.NOINC `($__internal_0_$__cuda_sm3x_div_rn_noftz_f32_slowpath) ;  /* 0x00000020002c7944 */ /* 0x000fea0003c00000 */
[----:B------:R-:W-:-:S07]  /*0860*/  MOV R57, R0 ;  /* 0x0000000000397202 */ /* 0x000fce0000000f00 */
.L_x_4:
[----:B------:R-:W-:Y:S05]  /*0870*/  BSYNC.RECONVERGENT B2 ;  /* 0x0000000000027941 */ /* 0x000fea0003800200 */
.L_x_3:
[----:B------:R-:W0:Y:S01]  /*0880*/  MUFU.RCP R61, R58 ;  /* 0x0000003a003d7308 */ /* 0x000e220000001000 */
[----:B------:R-:W-:Y:S01]  /*0890*/  FMUL R59, R50, R35 ;  /* 0x00000023323b7220 */ /* 0x000fe20000400000 */
[----:B------:R-:W-:Y:S01]  /*08a0*/  FADD R35, -R25, R21 ;  /* 0x0000001519237221 */ /* 0x000fe20000000100 */
[----:B------:R-:W-:Y:S03]  /*08b0*/  BSSY.RECONVERGENT B2, `(.L_x_5) ;  /* 0x000000d000027945 */ /* 0x000fe60003800200 */
        /* <DEDUP_REMOVED lines=9> */
[----:B------:R-:W-:Y:S02]  /*0950*/  MOV R71, R58 ;  /* 0x0000003a00477202 */ /* 0x000fe40000000f00 */
[----:B------:R-:W-:-:S07]  /*0960*/  MOV R54, 0x980 ;  /* 0x0000098000367802 */ /* 0x000fce0000000f00 */
[----:B------:R-:W-:Y:S05]  /*0970*/  CALL.REL.NOINC `($__internal_0_$__cuda_sm3x_div_rn_noftz_f32_slowpath) ;  /* 0x0000001c00e47944 */ /* 0x000fea0003c00000 */
.L_x_6:
[----:B------:R-:W-:Y:S05]  /*0980*/  BSYNC.RECONVERGENT B2 ;  /* 0x0000000000027941 */ /* 0x000fea0003800200 */
.L_x_5:
[C---:B------:R-:W-:Y:S01]  /*0990*/  FADD R35, -R57.reuse, 1 ;  /* 0x3f80000039237421 */ /* 0x040fe20000000100 */
[----:B------:R-:W-:Y:S01]  /*09a0*/  FSETP.GEU.AND P0, PT, R57, 1, PT ;  /* 0x3f8000003900780b */ /* 0x000fe20003f0e000 */
[----:B------:R-:W-:Y:S01]  /*09b0*/  BSSY.RECONVERGENT B2, `(.L_x_7) ;  /* 0x00001eb000027945 */ /* 0x000fe20003800200 */
[C---:B------:R-:W-:Y:S01]  /*09c0*/  FSETP.GEU.AND P2, PT, R0.reuse, 1, PT ;  /* 0x3f8000000000780b */ /* 0x040fe20003f4e000 */
[----:B------:R-:W-:Y:S01]  /*09d0*/  FADD R54, R35, -R0 ;  /* 0x8000000023367221 */ /* 0x000fe20000000000 */
[----:B------:R-:W-:Y:S01]  /*09e0*/  FSETP.LEU.OR P0, PT, R57, RZ, P0 ;  /* 0x000000ff3900720b */ /* 0x000fe2000070b400 */
[----:B------:R-:W-:Y:S01]  /*09f0*/  HFMA2 R56, -RZ, RZ, 0, 5.9604644775390625e-08 ;  /* 0x00000001ff387431 */ /* 0x000fe200000001ff */
[----:B------:R-:W-:Y:S02]  /*0a00*/  FSETP.LEU.OR P2, PT, R0, RZ, P2 ;  /* 0x000000ff0000720b */ /* 0x000fe4000174b400 */
[----:B------:R-:W-:-:S04]  /*0a10*/  FSETP.GEU.AND P1, PT, R54, 1, PT ;  /* 0x3f8000003600780b */ /* 0x000fc80003f2e000 */
[----:B------:R-:W-:-:S04]  /*0a20*/  FSETP.LEU.OR P1, PT, R35, R0, P1 ;  /* 0x000000002300720b */ /* 0x000fc80000f2b400 */
[----:B------:R-:W-:-:S13]  /*0a30*/  PLOP3.LUT P0, PT, P1, P0, P2, 0xfe, 0x0 ;  /* 0x000000000000781c */ /* 0x000fda0000f01f26 */
[----:B------:R-:W-:Y:S05]  /*0a40*/  @!P0 BRA `(.L_x_8) ;  /* 0x0000001c00848947 */ /* 0x000fea0003800000 */
[C---:B------:R-:W-:Y:S01]  /*0a50*/  FMUL R0, R6.reuse, R29 ;  /* 0x0000001d06007220 */ /* 0x040fe20000400000 */
[----:B------:R-:W-:Y:S01]  /*0a60*/  FMUL R57, R6, R33 ;  /* 0x0000002106397220 */ /* 0x000fe20000400000 */
[----:B------:R-:W-:Y:S02]  /*0a70*/  BSSY.RECONVERGENT B3, `(.L_x_9) ;  /* 0x0000013000037945 */ /* 0x000fe40003800200 */
[----:B------:R-:W-:-:S04]  /*0a80*/  FFMA R0, R9, R28, R0 ;  /* 0x0000001c09007223 */ /* 0x000fc80000000000 */
[----:B------:R-:W-:Y:S01]  /*0a90*/  FADD R35, R55, R0 ;  /* 0x0000000037237221 */ /* 0x000fe20000000000 */
[----:B------:R-:W-:-:S03]  /*0aa0*/  FMUL R55, R9, R32 ;  /* 0x0000002009377220 */ /* 0x000fc60000400000 */
[----:B------:R-:W0:Y:S01]  /*0ab0*/  MUFU.RCP R54, R35 ;  /* 0x0000002300367308 */ /* 0x000e220000001000 */
[----:B------:R-:W-:-:S04]  /*0ac0*/  FADD R0, R36, -R55 ;  /* 0x8000003724007221 */ /* 0x000fc80000000000 */
[----:B------:R-:W-:-:S04]  /*0ad0*/  FADD R0, R0, -R57 ;  /* 0x8000003900007221 */ /* 0x000fc80000000000 */
[----:B------:R-:W-:-:S04]  /*0ae0*/  FADD R0, -R31, R0 ;  /* 0x000000001f007221 */ /* 0x000fc80000000100 */
        /* <DEDUP_REMOVED lines=11> */
.L_x_10:
[----:B------:R-:W-:Y:S05]  /*0ba0*/  BSYNC.RECONVERGENT B3 ;  /* 0x0000000000037941 */ /* 0x000fea0003800200 */
.L_x_9:
        /* <DEDUP_REMOVED lines=21> */
[----:B------:R-:W-:-:S07]  /*0d00*/  MOV R61, R0 ;  /* 0x00000000003d7202 */ /* 0x000fce0000000f00 */
.L_x_12:
[----:B------:R-:W-:Y:S05]  /*0d10*/  BSYNC.RECONVERGENT B3 ;  /* 0x0000000000037941 */ /* 0x000fea0003800200 */
.L_x_11:
        /* <DEDUP_REMOVED lines=16> */
.L_x_14:
[----:B------:R-:W-:Y:S05]  /*0e20*/  BSYNC.RECONVERGENT B3 ;  /* 0x0000000000037941 */ /* 0x000fea0003800200 */
.L_x_13:
[C---:B------:R-:W-:Y:S01]  /*0e30*/  FADD R59, -R61.reuse, 1 ;  /* 0x3f8000003d3b7421 */ /* 0x040fe20000000100 */
[----:B------:R-:W-:Y:S02]  /*0e40*/  FSETP.GEU.AND P0, PT, R61, 1, PT ;  /* 0x3f8000003d00780b */ /* 0x000fe40003f0e000 */
[C---:B------:R-:W-:Y:S01]  /*0e50*/  FSETP.GEU.AND P2, PT, R0.reuse, 1, PT ;  /* 0x3f8000000000780b */ /* 0x040fe20003f4e000 */
[----:B------:R-:W-:Y:S01]  /*0e60*/  FADD R54, R59, -R0 ;  /* 0x800000003b367221 */ /* 0x000fe20000000000 */
[----:B------:R-:W-:Y:S02]  /*0e70*/  FSETP.LEU.OR P0, PT, R61, RZ, P0 ;  /* 0x000000ff3d00720b */ /* 0x000fe4000070b400 */
[----:B------:R-:W-:Y:S02]  /*0e80*/  FSETP.LEU.OR P2, PT, R0, RZ, P2 ;  /* 0x000000ff0000720b */ /* 0x000fe4000174b400 */
[----:B------:R-:W-:-:S04]  /*0e90*/  FSETP.GEU.AND P1, PT, R54, 1, PT ;  /* 0x3f8000003600780b */ /* 0x000fc80003f2e000 */
[----:B------:R-:W-:-:S04]  /*0ea0*/  FSETP.LEU.OR P1, PT, R59, R0, P1 ;  /* 0x000000003b00720b */ /* 0x000fc80000f2b400 */
[----:B------:R-:W-:-:S13]  /*0eb0*/  PLOP3.LUT P0, PT, P1, P0, P2, 0xfe, 0x0 ;  /* 0x000000000000781c */ /* 0x000fda0000f01f26 */
[----:B------:R-:W-:Y:S05]  /*0ec0*/  @!P0 BRA `(.L_x_8) ;  /* 0x0000001800648947 */ /* 0x000fea0003800000 */
[C---:B------:R-:W-:Y:S01]  /*0ed0*/  FMUL R0, R12.reuse, R29 ;  /* 0x0000001d0c007220 */ /* 0x040fe20000400000 */
[----:B------:R-:W-:Y:S01]  /*0ee0*/  FMUL R59, R19, R30 ;  /* 0x0000001e133b7220 */ /* 0x000fe20000400000 */
[----:B------:R-:W-:Y:S01]  /*0ef0*/  FFMA R61, -R23, R32, R37 ;  /* 0x00000020173d7223 */ /* 0x000fe20000000125 */
[----:B------:R-:W-:Y:S01]  /*0f00*/  FMUL R58, R19, R34 ;  /* 0x00000022133a7220 */ /* 0x000fe20000400000 */
[----:B------:R-:W-:Y:S01]  /*0f10*/  FFMA R0, R23, R28, R0 ;  /* 0x0000001c17007223 */ /* 0x000fe20000000000 */
[----:B------:R-:W-:Y:S01]  /*0f20*/  BSSY.RECONVERGENT B3, `(.L_x_15) ;  /* 0x000000f000037945 */ /* 0x000fe20003800200 */
[----:B------:R-:W-:Y:S02]  /*0f30*/  FFMA R61, -R12, R33, R61 ;  /* 0x000000210c3d7223 */ /* 0x000fe4000000013d */
[----:B------:R-:W-:Y:S02]  /*0f40*/  FADD R71, R0, R59 ;  /* 0x0000003b00477221 */ /* 0x000fe40000000000 */
[----:B------:R-:W-:-:S02]  /*0f50*/  FADD R0, R61, -R58 ;  /* 0x8000003a3d007221 */ /* 0x000fc40000000000 */
[----:B------:R-:W0:Y:S08]  /*0f60*/  MUFU.RCP R54, R71 ;  /* 0x0000004700367308 */ /* 0x000e300000001000 */
        /* <DEDUP_REMOVED lines=10> */
.L_x_16:
[----:B------:R-:W-:Y:S05]  /*1010*/  BSYNC.RECONVERGENT B3 ;  /* 0x0000000000037941 */ /* 0x000fea0003800200 */
.L_x_15:
[----:B------:R-:W-:Y:S01]  /*1020*/  FADD R64, R24, -R24 ;  /* 0x8000001818407221 */ /* 0x000fe20000000000 */
[----:B------:R-:W-:Y:S01]  /*1030*/  FADD R65, R25, -R25 ;  /* 0x8000001919417221 */ /* 0x000fe20000000000 */
[-C--:B------:R-:W-:Y:S01]  /*1040*/  FFMA R0, R29, R54.reuse, R33 ;  /* 0x000000361d007223 */ /* 0x080fe20000000021 */
[----:B------:R-:W-:Y:S01]  /*1050*/  FFMA R63, R28, R54, R32 ;  /* 0x000000361c3f7223 */ /* 0x000fe20000000020 */
[----:B------:R-:W-:Y:S01]  /*1060*/  FMUL R61, R43, R64 ;  /* 0x000000402b3d7220 */ /* 0x000fe20000400000 */
[----:B------:R-:W-:Y:S02]  /*1070*/  BSSY.RECONVERGENT B3, `(.L_x_17) ;  /* 0x0000012000037945 */ /* 0x000fe40003800200 */
[----:B------:R-:W-:Y:S01]  /*1080*/  FADD R62, -R24, R63 ;  /* 0x0000003f183e7221 */ /* 0x000fe20000000100 */
[----:B------:R-:W-:Y:S01]  /*1090*/  FFMA R60, R38, R65, R61 ;  /* 0x00000041263c7223 */ /* 0x000fe2000000003d */
[----:B------:R-:W-:-:S03]  /*10a0*/  FADD R61, -R25, R0 ;  /* 0x00000000193d7221 */ /* 0x000fc60000000100 */
        /* <DEDUP_REMOVED lines=14> */
.L_x_18:
[----:B------:R-:W-:Y:S05]  /*1190*/  BSYNC.RECONVERGENT B3 ;  /* 0x0000000000037941 */ /* 0x000fea0003800200 */
.L_x_17:
[----:B------:R-:W0:Y:S01]  /*11a0*/  MUFU.RCP R67, R60 ;  /* 0x0000003c00437308 */ /* 0x000e220000001000 */
[----:B------:R-:W-:Y:S01]  /*11b0*/  FMUL R61, R61, R64 ;  /* 0x000000403d3d7220 */ /* 0x000fe20000400000 */
        /* <DEDUP_REMOVED lines=13> */
.L_x_20:
[----:B------:R-:W-:Y:S05]  /*1290*/  BSYNC.RECONVERGENT B3 ;  /* 0x0000000000037941 */ /* 0x000fea0003800200 */
.L_x_19:
        /* <DEDUP_REMOVED lines=10> */
[----:B------:R-:W-:Y:S01]  /*1340*/  FMUL R0, R14, R29 ;  /* 0x0000001d0e007220 */ /* 0x000fe20000400000 */
[----:B------:R-:W-:Y:S03]  /*1350*/  BSSY.RECONVERGENT B3, `(.L_x_21) ;  /* 0x0000011000037945 */ /* 0x000fe60003800200 */
[----:B------:R-:W-:-:S04]  /*1360*/  FFMA R0, R11, R28, R0 ;  /* 0x0000001c0b007223 */ /* 0x000fc80000000000 */
[----:B------:R-:W-:Y:S01]  /*1370*/  FADD R71, R59, R0 ;  /* 0x000000003b477221 */ /* 0x000fe20000000000 */
[----:B------:R-:W-:-:S03]  /*1380*/  FFMA R59, -R11, R32, R13 ;  /* 0x000000200b3b7223 */ /* 0x000fc6000000010d */
[----:B------:R-:W0:Y:S01]  /*1390*/  MUFU.RCP R54, R71 ;  /* 0x0000004700367308 */ /* 0x000e220000001000 */
[----:B------:R-:W-:-:S04]  /*13a0*/  FFMA R59, -R14, R33, R59 ;  /* 0x000000210e3b7223 */ /* 0x000fc8000000013b */
        /* <DEDUP_REMOVED lines=11> */
.L_x_22:
[----:B------:R-:W-:Y:S05]  /*1460*/  BSYNC.RECONVERGENT B3 ;  /* 0x0000000000037941 */ /* 0x000fea0003800200 */
.L_x_21:
[C---:B------:R-:W-:Y:S01]  /*1470*/  FMUL R0, R43.reuse, R38 ;  /* 0x000000262b007220 */ /* 0x040fe20000400000 */
[----:B------:R-:W-:Y:S01]  /*1480*/  FFMA R63, R28, R54, R32 ;  /* 0x000000361c3f7223 */ /* 0x000fe20000000020 */
[----:B------:R-:W-:Y:S02]  /*1490*/  BSSY.RECONVERGENT B3, `(.L_x_23) ;  /* 0x0000013000037945 */ /* 0x000fe40003800200 */
[----:B------:R-:W-:Y:S01]  /*14a0*/  FFMA R61, R43, R40, R0 ;  /* 0x000000282b3d7223 */ /* 0x000fe20000000000 */
[----:B------:R-:W-:Y:S01]  /*14b0*/  FFMA R0, R29, R54, R33 ;  /* 0x000000361d007223 */ /* 0x000fe20000000021 */
[----:B------:R-:W-:Y:S02]  /*14c0*/  FADD R58, -R24, R63 ;  /* 0x0000003f183a7221 */ /* 0x000fe40000000100 */
[----:B------:R-:W0:Y:S01]  /*14d0*/  MUFU.RCP R60, R61 ;  /* 0x0000003d003c7308 */ /* 0x000e220000001000 */
[----:B------:R-:W-:-:S04]  /*14e0*/  FADD R59, -R25, R0 ;  /* 0x00000000193b7221 */ /* 0x000fc80000000100 */
        /* <DEDUP_REMOVED lines=13> */
.L_x_24:
[----:B------:R-:W-:Y:S05]  /*15c0*/  BSYNC.RECONVERGENT B3 ;  /* 0x0000000000037941 */ /* 0x000fea0003800200 */
.L_x_23:
        /* <DEDUP_REMOVED lines=15> */
.L_x_26:
[----:B------:R-:W-:Y:S05]  /*16c0*/  BSYNC.RECONVERGENT B3 ;  /* 0x0000000000037941 */ /* 0x000fea0003800200 */
.L_x_25:
[C---:B------:R-:W-:Y:S01]  /*16d0*/  FADD R59, -R60.reuse, 1 ;  /* 0x3f8000003c3b7421 */ /* 0x040fe20000000100 */
[----:B------:R-:W-:Y:S02]  /*16e0*/  FSETP.GEU.AND P0, PT, R60, 1, PT ;  /* 0x3f8000003c00780b */ /* 0x000fe40003f0e000 */
[----:B------:R-:W-:Y:S01]  /*16f0*/  FSETP.GEU.AND P2, PT, R0, 1, PT ;  /* 0x3f8000000000780b */ /* 0x000fe20003f4e000 */
        /* <DEDUP_REMOVED lines=9> */
[----:B------:R-:W-:Y:S01]  /*1790*/  FMUL R60, R2, R33 ;  /* 0x00000021023c7220 */ /* 0x000fe20000400000 */
[----:B------:R-:W-:Y:S01]  /*17a0*/  FMUL R61, R17, R34 ;  /* 0x00000022113d7220 */ /* 0x000fe20000400000 */
[----:B------:R-:W-:Y:S01]  /*17b0*/  FFMA R0, R7, R28, R0 ;  /* 0x0000001c07007223 */ /* 0x000fe20000000000 */
[----:B------:R-:W-:Y:S01]  /*17c0*/  FADD R63, R8, -R59 ;  /* 0x8000003b083f7221 */ /* 0x000fe20000000000 */
[----:B------:R-:W-:Y:S02]  /*17d0*/  BSSY.RECONVERGENT B3, `(.L_x_27) ;  /* 0x0000010000037945 */ /* 0x000fe40003800200 */
[----:B------:R-:W-:Y:S01]  /*17e0*/  FFMA R58, R17, R30, R0 ;  /* 0x0000001e113a7223 */ /* 0x000fe20000000000 */
[----:B------:R-:W-:-:S03]  /*17f0*/  FADD R0, R63, -R60 ;  /* 0x8000003c3f007221 */ /* 0x000fc60000000000 */
        /* <DEDUP_REMOVED lines=13> */
.L_x_28:
[----:B------:R-:W-:Y:S05]  /*18d0*/  BSYNC.RECONVERGENT B3 ;  /* 0x0000000000037941 */ /* 0x000fea0003800200 */
.L_x_27:
        /* <DEDUP_REMOVED lines=21> */
.L_x_30:
[----:B------:R-:W-:Y:S05]  /*1a30*/  BSYNC.RECONVERGENT B3 ;  /* 0x0000000000037941 */ /* 0x000fea0003800200 */
.L_x_29:
        /* <DEDUP_REMOVED lines=15> */
.L_x_32:
[----:B------:R-:W-:Y:S05]  /*1b30*/  BSYNC.RECONVERGENT B3 ;  /* 0x0000000000037941 */ /* 0x000fea0003800200 */
.L_x_31:
        /* <DEDUP_REMOVED lines=10> */
[----:B------:R-:W0:Y:S01]  /*1be0*/  MUFU.RCP R54, R35 ;  /* 0x0000002300367308 */ /* 0x000e220000001000 */
[----:B------:R-:W-:Y:S01]  /*1bf0*/  FADD R0, R18, -R55 ;  /* 0x8000003712007221 */ /* 0x000fe20000000000 */
[----:B------:R-:W-:Y:S03]  /*1c00*/  BSSY.RECONVERGENT B3, `(.L_x_33) ;  /* 0x000000e000037945 */ /* 0x000fe60003800200 */
[----:B------:R-:W-:-:S04]  /*1c10*/  FADD R0, -R57, R0 ;  /* 0x0000000039007221 */ /* 0x000fc80000000100 */
        /* <DEDUP_REMOVED lines=12> */
.L_x_34:
[----:B------:R-:W-:Y:S05]  /*1ce0*/  BSYNC.RECONVERGENT B3 ;  /* 0x0000000000037941 */ /* 0x000fea0003800200 */
.L_x_33:
        /* <DEDUP_REMOVED lines=21> */
.L_x_36:
[----:B------:R-:W-:Y:S05]  /*1e40*/  BSYNC.RECONVERGENT B3 ;  /* 0x0000000000037941 */ /* 0x000fea0003800200 */
.L_x_35:
        /* <DEDUP_REMOVED lines=15> */
.L_x_38:
[----:B------:R-:W-:Y:S05]  /*1f40*/  BSYNC.RECONVERGENT B3 ;  /* 0x0000000000037941 */ /* 0x000fea0003800200 */
.L_x_37:
        /* <DEDUP_REMOVED lines=26> */
.L_x_40:
[----:B------:R-:W-:Y:S05]  /*20f0*/  BSYNC.RECONVERGENT B3 ;  /* 0x0000000000037941 */ /* 0x000fea0003800200 */
.L_x_39:
        /* <DEDUP_REMOVED lines=21> */
.L_x_42:
[----:B------:R-:W-:Y:S05]  /*2250*/  BSYNC.RECONVERGENT B3 ;  /* 0x0000000000037941 */ /* 0x000fea0003800200 */
.L_x_41:
        /* <DEDUP_REMOVED lines=16> */
.L_x_44:
[----:B------:R-:W-:Y:S05]  /*2360*/  BSYNC.RECONVERGENT B3 ;  /* 0x0000000000037941 */ /* 0x000fea0003800200 */
.L_x_43:
        /* <DEDUP_REMOVED lines=11> */
[C---:B------:R-:W-:Y:S01]  /*2420*/  FFMA R31, -R5.reuse, R32, R41 ;  /* 0x00000020051f7223 */ /* 0x040fe20000000129 */
[----:B------:R-:W-:Y:S02]  /*2430*/  BSSY.RECONVERGENT B3, `(.L_x_45) ;  /* 0x0000010000037945 */ /* 0x000fe40003800200 */
[----:B------:R-:W-:-:S04]  /*2440*/  FFMA R0, R5, R28, R0 ;  /* 0x0000001c05007223 */ /* 0x000fc80000000000 */
[----:B------:R-:W-:Y:S01]  /*2450*/  FFMA R71, R39, R30, R0 ;  /* 0x0000001e27477223 */ /* 0x000fe20000000000 */
[----:B------:R-:W-:-:S03]  /*2460*/  FFMA R0, -R16, R33, R31 ;  /* 0x0000002110007223 */ /* 0x000fc6000000011f */
[----:B------:R-:W0:Y:S01]  /*2470*/  MUFU.RCP R30, R71 ;  /* 0x00000047001e7308 */ /* 0x000e220000001000 */
[----:B------:R-:W-:-:S07]  /*2480*/  FFMA R0, -R39, R34, R0 ;  /* 0x0000002227007223 */ /* 0x000fce0000000100 */
        /* <DEDUP_REMOVED lines=10> */
.L_x_46:
[----:B------:R-:W-:Y:S05]  /*2530*/  BSYNC.RECONVERGENT B3 ;  /* 0x0000000000037941 */ /* 0x000fea0003800200 */
.L_x_45:
[----:B------:R-:W-:Y:S01]  /*2540*/  FADD R34, -R24, R20 ;  /* 0x0000001418227221 */ /* 0x000fe20000000100 */
[-C--:B------:R-:W-:Y:S01]  /*2550*/  FFMA R0, R29, R31.reuse, R33 ;  /* 0x0000001f1d007223 */ /* 0x080fe20000000021 */
[----:B------:R-:W-:Y:S01]  /*2560*/  FFMA R31, R28, R31, R32 ;  /* 0x0000001f1c1f7223 */ /* 0x000fe20000000020 */
[----:B------:R-:W-:Y:S01]  /*2570*/  BSSY.RECONVERGENT B3, `(.L_x_47) ;  /* 0x0000013000037945 */ /* 0x000fe20003800200 */
[-C--:B------:R-:W-:Y:S01]  /*2580*/  FMUL R35, R49, R34.reuse ;  /* 0x0000002231237220 */ /* 0x080fe20000400000 */
[----:B------:R-:W-:Y:S01]  /*2590*/  FADD R29, -R21, R0 ;  /* 0x00000000151d7221 */ /* 0x000fe20000000100 */
[----:B------:R-:W-:Y:S02]  /*25a0*/  FADD R28, -R20, R31 ;  /* 0x0000001f141c7221 */ /* 0x000fe40000000100 */
[----:B------:R-:W-:Y:S01]  /*25b0*/  FFMA R30, R50, R49, R35 ;  /* 0x00000031321e7223 */ /* 0x000fe20000000023 */
[----:B------:R-:W-:-:S03]  /*25c0*/  FMUL R0, R29, R34 ;  /* 0x000000221d007220 */ /* 0x000fc60000400000 */
[----:B------:R-:W0:Y:S01]  /*25d0*/  MUFU.RCP R35, R30 ;  /* 0x0000001e00237308 */ /* 0x000e220000001000 */
[----:B------:R-:W-:-:S07]  /*25e0*/  FFMA R0, R49, R28, R0 ;  /* 0x0000001c31007223 */ /* 0x000fce0000000000 */
        /* <DEDUP_REMOVED lines=11> */
.L_x_48:
[----:B------:R-:W-:Y:S05]  /*26a0*/  BSYNC.RECONVERGENT B3 ;  /* 0x0000000000037941 */ /* 0x000fea0003800200 */
.L_x_47:
        /* <DEDUP_REMOVED lines=16> */
.L_x_50:
[----:B------:R-:W-:Y:S05]  /*27b0*/  BSYNC.RECONVERGENT B3 ;  /* 0x0000000000037941 */ /* 0x000fea0003800200 */
.L_x_49:
[C---:B------:R-:W-:Y:S01]  /*27c0*/  FADD R29, -R31.reuse, 1 ;  /* 0x3f8000001f1d7421 */ /* 0x040fe20000000100 */
[----:B------:R-:W-:Y:S02]  /*27d0*/  FSETP.GEU.AND P1, PT, R31, 1, PT ;  /* 0x3f8000001f00780b */ /* 0x000fe40003f2e000 */
[C---:B------:R-:W-:Y:S01]  /*27e0*/  FSETP.GEU.AND P2, PT, R0.reuse, 1, PT ;  /* 0x3f8000000000780b */ /* 0x040fe20003f4e000 */
[----:B------:R-:W-:Y:S01]  /*27f0*/  FADD R28, R29, -R0 ;  /* 0x800000001d1c7221 */ /* 0x000fe20000000000 */
[----:B------:R-:W-:Y:S02]  /*2800*/  FSETP.GT.AND P1, PT, R31, RZ, !P1 ;  /* 0x000000ff1f00720b */ /* 0x000fe40004f24000 */
[----:B------:R-:W-:Y:S02]  /*2810*/  FSETP.GT.AND P2, PT, R0, RZ, !P2 ;  /* 0x000000ff0000720b */ /* 0x000fe40005744000 */
[----:B------:R-:W-:-:S04]  /*2820*/  FSETP.GEU.AND P0, PT, R28, 1, PT ;  /* 0x3f8000001c00780b */ /* 0x000fc80003f0e000 */
[----:B------:R-:W-:-:S04]  /*2830*/  FSETP.GT.AND P0, PT, R29, R0, !P0 ;  /* 0x000000001d00720b */ /* 0x000fc80004704000 */
[----:B------:R-:W-:-:S04]  /*2840*/  PLOP3.LUT P0, PT, P0, P1, P2, 0x80, 0x0 ;  /* 0x000000000000781c */ /* 0x000fc80000703020 */
[----:B------:R-:W-:-:S09]  /*2850*/  SEL R56, RZ, 0x1, !P0 ;  /* 0x00000001ff387807 */ /* 0x000fd20004000000 */
.L_x_8:
[----:B------:R-:W-:Y:S05]  /*2860*/  BSYNC.RECONVERGENT B2 ;  /* 0x0000000000027941 */ /* 0x000fea0003800200 */
.L_x_7:
[----:B------:R-:W-:Y:S02]  /*2870*/  IADD3 R44, P0, PT, R44, 0x20, RZ ;  /* 0x000000202c2c7810 */ /* 0x000fe40007f1e0ff */
[----:B------:R-:W-:Y:S02]  /*2880*/  IADD3 R53, PT, PT, R56, R53, RZ ;  /* 0x0000003538357210 */ /* 0x000fe40007ffe0ff */
[----:B------:R-:W-:Y:S01]  /*2890*/  IADD3.X R45, PT, PT, RZ, R45, RZ, P0, !PT ;  /* 0x0000002dff2d7210 */ /* 0x000fe200007fe4ff */
[----:B------:R-:W-:Y:S08]  /*28a0*/  BRA.U UP0, `(.L_x_51) ;  /* 0xffffffdd00387547 */ /* 0x000ff0000b83ffff */
[----:B------:R-:W-:-:S07]  /*28b0*/  I2FP.F32.U32 R53, R53 ;  /* 0x0000003500357245 */ /* 0x000fce0000201000 */
.L_x_0:
[----:B------:R-:W0:Y:S02]  /*28c0*/  LDC.64 R2, c[0x0][0x3a0] ;  /* 0x0000e800ff027b82 */ /* 0x000e240000000a00 */
[----:B0-----:R-:W-:-:S06]  /*28d0*/  IMAD.WIDE.U32 R4, R4, 0x10, R2 ;  /* 0x0000001004047825 */ /* 0x001fcc00078e0002 */
[----:B------:R-:W-:Y:S06]  /*28e0*/  BAR.SYNC.DEFER_BLOCKING 0x0 ;  /* 0x0000000000007b1d */ /* 0x000fec0000010000 */
[----:B------:R-:W-:Y:S01]  /*28f0*/  STG.E desc[UR8][R4.64], R53 ;  /* 0x0000003504007986 */ /* 0x000fe2000c101908 */
[----:B------:R-:W-:Y:S05]  /*2900*/  EXIT ;  /* 0x000000000000794d */ /* 0x000fea0003800000 */
        .weak           $__internal_0_$__cuda_sm3x_div_rn_noftz_f32_slowpath
        .type           $__internal_0_$__cuda_sm3x_div_rn_noftz_f32_slowpath,@function
        .size           $__internal_0_$__cuda_sm3x_div_rn_noftz_f32_slowpath,(.L_x_64 - $__internal_0_$__cuda_sm3x_div_rn_noftz_f32_slowpath)
$__internal_0_$__cuda_sm3x_div_rn_noftz_f32_slowpath:
[----:B------:R-:W-:Y:S01]  /*2910*/  SHF.R.U32.HI R66, RZ, 0x17, R71 ;  /* 0x00000017ff427819 */ /* 0x000fe20000011647 */
[----:B------:R-:W-:Y:S01]  /*2920*/  BSSY.RECONVERGENT B0, `(.L_x_52) ;  /* 0x0000062000007945 */ /* 0x000fe20003800200 */
[----:B------:R-:W-:Y:S02]  /*2930*/  SHF.R.U32.HI R68, RZ, 0x17, R0 ;  /* 0x00000017ff447819 */ /* 0x000fe40000011600 */
[----:B------:R-:W-:Y:S02]  /*2940*/  LOP3.LUT R66, R66, 0xff, RZ, 0xc0, !PT ;  /* 0x000000ff42427812 */ /* 0x000fe400078ec0ff */
[----:B------:R-:W-:Y:S02]  /*2950*/  LOP3.LUT R68, R68, 0xff, RZ, 0xc0, !PT ;  /* 0x000000ff44447812 */ /* 0x000fe400078ec0ff */
[----:B------:R-:W-:Y:S02]  /*2960*/  IADD3 R69, PT, PT, R66, -0x1, RZ ;  /* 0xffffffff42457810 */ /* 0x000fe40007ffe0ff */
[----:B------:R-:W-:-:S02]  /*2970*/  IADD3 R70, PT, PT, R68, -0x1, RZ ;  /* 0xffffffff44467810 */ /* 0x000fc40007ffe0ff */
[----:B------:R-:W-:-:S04]  /*2980*/  ISETP.GT.U32.AND P0, PT, R69, 0xfd, PT ;  /* 0x000000fd4500780c */ /* 0x000fc80003f04070 */
[----:B------:R-:W-:-:S13]  /*2990*/  ISETP.GT.U32.OR P0, PT, R70, 0xfd, P0 ;  /* 0x000000fd4600780c */ /* 0x000fda0000704470 */
[----:B------:R-:W-:Y:S01]  /*29a0*/  @!P0 MOV R67, RZ ;  /* 0x000000ff00438202 */ /* 0x000fe20000000f00 */
[----:B------:R-:W-:Y:S06]  /*29b0*/  @!P0 BRA `(.L_x_53) ;  /* 0x00000000005c8947 */ /* 0x000fec0003800000 */
[----:B------:R-:W-:Y:S02]  /*29c0*/  FSETP.GTU.FTZ.AND P0, PT, |R0|, +INF , PT ;  /* 0x7f8000000000780b */ /* 0x000fe40003f1c200 */
[----:B------:R-:W-:-:S04]  /*29d0*/  FSETP.GTU.FTZ.AND P1, PT, |R71|, +INF , PT ;  /* 0x7f8000004700780b */ /* 0x000fc80003f3c200 */
[----:B------:R-:W-:-:S13]  /*29e0*/  PLOP3.LUT P0, PT, P0, P1, PT, 0xf8, 0x8f ;  /* 0x00000000008f781c */ /* 0x000fda0000703f70 */
[----:B------:R-:W-:Y:S05]  /*29f0*/  @P0 BRA `(.L_x_54) ;  /* 0x00000004004c0947 */ /* 0x000fea0003800000 */
[----:B------:R-:W-:-:S13]  /*2a00*/  LOP3.LUT P0, RZ, R71, 0x7fffffff, R0, 0xc8, !PT ;  /* 0x7fffffff47ff7812 */ /* 0x000fda000780c800 */
[----:B------:R-:W-:Y:S05]  /*2a10*/  @!P0 BRA `(.L_x_55) ;  /* 0x00000004003c8947 */ /* 0x000fea0003800000 */
[C---:B------:R-:W-:Y:S02]  /*2a20*/  FSETP.NEU.FTZ.AND P2, PT, |R0|.reuse, +INF , PT ;  /* 0x7f8000000000780b */ /* 0x040fe40003f5d200 */
[----:B------:R-:W-:Y:S02]  /*2a30*/  FSETP.NEU.FTZ.AND P1, PT, |R71|, +INF , PT ;  /* 0x7f8000004700780b */ /* 0x000fe40003f3d200 */
[----:B------:R-:W-:-:S11]  /*2a40*/  FSETP.NEU.FTZ.AND P0, PT, |R0|, +INF , PT ;  /* 0x7f8000000000780b */ /* 0x000fd60003f1d200 */
[----:B------:R-:W-:Y:S05]  /*2a50*/  @!P1 BRA !P2, `(.L_x_55) ;  /* 0x00000004002c9947 */ /* 0x000fea0005000000 */
[----:B------:R-:W-:-:S04]  /*2a60*/  LOP3.LUT P2, RZ, R0, 0x7fffffff, RZ, 0xc0, !PT ;  /* 0x7fffffff00ff7812 */ /* 0x000fc8000784c0ff */
[----:B------:R-:W-:-:S13]  /*2a70*/  PLOP3.LUT P1, PT, P1, P2, PT, 0x2f, 0xf2 ;  /* 0x0000000000f2781c */ /* 0x000fda0000f24577 */
[----:B------:R-:W-:Y:S05]  /*2a80*/  @P1 BRA `(.L_x_56) ;  /* 0x0000000400181947 */ /* 0x000fea0003800000 */
[----:B------:R-:W-:-:S04]  /*2a90*/  LOP3.LUT P1, RZ, R71, 0x7fffffff, RZ, 0xc0, !PT ;  /* 0x7fffffff47ff7812 */ /* 0x000fc8000782c0ff */
[----:B------:R-:W-:-:S13]  /*2aa0*/  PLOP3.LUT P0, PT, P0, P1, PT, 0x2f, 0xf2 ;  /* 0x0000000000f2781c */ /* 0x000fda0000702577 */
[----:B------:R-:W-:Y:S05]  /*2ab0*/  @P0 BRA `(.L_x_57) ;  /* 0x0000000400000947 */ /* 0x000fea0003800000 */
[----:B------:R-:W-:Y:S02]  /*2ac0*/  ISETP.GE.AND P0, PT, R70, RZ, PT ;  /* 0x000000ff4600720c */ /* 0x000fe40003f06270 */
[----:B------:R-:W-:-:S11]  /*2ad0*/  ISETP.GE.AND P1, PT, R69, RZ, PT ;  /* 0x000000ff4500720c */ /* 0x000fd60003f26270 */
[----:B------:R-:W-:Y:S01]  /*2ae0*/  @P0 MOV R67, RZ ;  /* 0x000000ff00430202 */ /* 0x000fe20000000f00 */
[----:B------:R-:W-:Y:S01]  /*2af0*/  @!P0 FFMA R0, R0, 1.84467440737095516160e+19, RZ ;  /* 0x5f80000000008823 */ /* 0x000fe200000000ff */
[----:B------:R-:W-:Y:S01]  /*2b00*/  @!P0 MOV R67, 0xffffffc0 ;  /* 0xffffffc000438802 */ /* 0x000fe20000000f00 */
[----:B------:R-:W-:-:S03]  /*2b10*/  @!P1 FFMA R71, R71, 1.84467440737095516160e+19, RZ ;  /* 0x5f80000047479823 */ /* 0x000fc600000000ff */
[----:B------:R-:W-:-:S07]  /*2b20*/  @!P1 IADD3 R67, PT, PT, R67, 0x40, RZ ;  /* 0x0000004043439810 */ /* 0x000fce0007ffe0ff */
.L_x_53:
[----:B------:R-:W-:Y:S01]  /*2b30*/  LEA R72, R66, 0xc0800000, 0x17 ;  /* 0xc080000042487811 */ /* 0x000fe200078eb8ff */
[----:B------:R-:W-:Y:S01]  /*2b40*/  BSSY.RECONVERGENT B1, `(.L_x_58) ;  /* 0x0000036000017945 */ /* 0x000fe20003800200 */
[----:B------:R-:W-:Y:S02]  /*2b50*/  IADD3 R73, PT, PT, R68, -0x7f, RZ ;  /* 0xffffff8144497810 */ /* 0x000fe40007ffe0ff */
[----:B------:R-:W-:-:S03]  /*2b60*/  IADD3 R72, PT, PT, -R72, R71, RZ ;  /* 0x0000004748487210 */ /* 0x000fc60007ffe1ff */
[----:B------:R-:W-:Y:S01]  /*2b70*/  IMAD R0, R73, -0x800000, R0 ;  /* 0xff80000049007824 */ /* 0x000fe200078e0200 */
[----:B------:R-:W0:Y:S01]  /*2b80*/  MUFU.RCP R70, R72 ;  /* 0x0000004800467308 */ /* 0x000e220000001000 */
[----:B------:R-:W-:-:S04]  /*2b90*/  FADD.FTZ R69, -R72, -RZ ;  /* 0x800000ff48457221 */ /* 0x000fc80000010100 */
[----:B0-----:R-:W-:-:S04]  /*2ba0*/  FFMA R71, R70, R69, 1 ;  /* 0x3f80000046477423 */ /* 0x001fc80000000045 */
[----:B------:R-:W-:-:S04]  /*2bb0*/  FFMA R71, R70, R71, R70 ;  /* 0x0000004746477223 */ /* 0x000fc80000000046 */
[----:B------:R-:W-:-:S04]  /*2bc0*/  FFMA R68, R0, R71, RZ ;  /* 0x0000004700447223 */ /* 0x000fc800000000ff */
[----:B------:R-:W-:-:S04]  /*2bd0*/  FFMA R70, R69, R68, R0 ;  /* 0x0000004445467223 */ /* 0x000fc80000000000 */
[----:B------:R-:W-:Y:S01]  /*2be0*/  FFMA R70, R71, R70, R68 ;  /* 0x0000004647467223 */ /* 0x000fe20000000044 */
[----:B------:R-:W-:-:S03]  /*2bf0*/  IADD3 R68, PT, PT, R73, 0x7f, -R66 ;  /* 0x0000007f49447810 */ /* 0x000fc60007ffe842 */
[----:B------:R-:W-:Y:S01]  /*2c00*/  FFMA R69, R69, R70, R0 ;  /* 0x0000004645457223 */ /* 0x000fe20000000000 */
[----:B------:R-:W-:-:S03]  /*2c10*/  IADD3 R67, PT, PT, R68, R67, RZ ;  /* 0x0000004344437210 */ /* 0x000fc60007ffe0ff */
[----:B------:R-:W-:-:S05]  /*2c20*/  FFMA R0, R71, R69, R70 ;  /* 0x0000004547007223 */ /* 0x000fca0000000046 */
[----:B------:R-:W-:-:S04]  /*2c30*/  SHF.R.U32.HI R66, RZ, 0x17, R0 ;  /* 0x00000017ff427819 */ /* 0x000fc80000011600 */
[----:B------:R-:W-:-:S04]  /*2c40*/  LOP3.LUT R66, R66, 0xff, RZ, 0xc0, !PT ;  /* 0x000000ff42427812 */ /* 0x000fc800078ec0ff */
[----:B------:R-:W-:-:S04]  /*2c50*/  IADD3 R66, PT, PT, R66, R67, RZ ;  /* 0x0000004342427210 */ /* 0x000fc80007ffe0ff */
[----:B------:R-:W-:-:S04]  /*2c60*/  IADD3 R68, PT, PT, R66, -0x1, RZ ;  /* 0xffffffff42447810 */ /* 0x000fc80007ffe0ff */
[----:B------:R-:W-:-:S13]  /*2c70*/  ISETP.GE.U32.AND P0, PT, R68, 0xfe, PT ;  /* 0x000000fe4400780c */ /* 0x000fda0003f06070 */
[----:B------:R-:W-:Y:S05]  /*2c80*/  @!P0 BRA `(.L_x_59) ;  /* 0x0000000000808947 */ /* 0x000fea0003800000 */
[----:B------:R-:W-:-:S13]  /*2c90*/  ISETP.GT.AND P0, PT, R66, 0xfe, PT ;  /* 0x000000fe4200780c */ /* 0x000fda0003f04270 */
[----:B------:R-:W-:Y:S05]  /*2ca0*/  @P0 BRA `(.L_x_60) ;  /* 0x00000000006c0947 */ /* 0x000fea0003800000 */
[----:B------:R-:W-:-:S13]  /*2cb0*/  ISETP.GE.AND P0, PT, R66, 0x1, PT ;  /* 0x000000014200780c */ /* 0x000fda0003f06270 */
[----:B------:R-:W-:Y:S05]  /*2cc0*/  @P0 BRA `(.L_x_61) ;  /* 0x0000000000740947 */ /* 0x000fea0003800000 */
[----:B------:R-:W-:Y:S02]  /*2cd0*/  ISETP.GE.AND P0, PT, R66, -0x18, PT ;  /* 0xffffffe84200780c */ /* 0x000fe40003f06270 */
[----:B------:R-:W-:-:S11]  /*2ce0*/  LOP3.LUT R0, R0, 0x80000000, RZ, 0xc0, !PT ;  /* 0x8000000000007812 */ /* 0x000fd600078ec0ff */
[----:B------:R-:W-:Y:S05]  /*2cf0*/  @!P0 BRA `(.L_x_61) ;  /* 0x0000000000688947 */ /* 0x000fea0003800000 */
[CCC-:B------:R-:W-:Y:S01]  /*2d00*/  FFMA.RZ R67, R71.reuse, R69.reuse, R70.reuse ;  /* 0x0000004547437223 */ /* 0x1c0fe2000000c046 */
[CCC-:B------:R-:W-:Y:S01]  /*2d10*/  FFMA.RP R68, R71.reuse, R69.reuse, R70.reuse ;  /* 0x0000004547447223 */ /* 0x1c0fe20000008046 */
[----:B------:R-:W-:Y:S01]  /*2d20*/  FFMA.RM R71, R71, R69, R70 ;  /* 0x0000004547477223 */ /* 0x000fe20000004046 */
[C---:B------:R-:W-:Y:S02]  /*2d30*/  IADD3 R69, PT, PT, R66.reuse, 0x20, RZ ;  /* 0x0000002042457810 */ /* 0x040fe40007ffe0ff */
[----:B------:R-:W-:Y:S02]  /*2d40*/  LOP3.LUT R67, R67, 0x7fffff, RZ, 0xc0, !PT ;  /* 0x007fffff43437812 */ /* 0x000fe400078ec0ff */
[C---:B------:R-:W-:Y:S02]  /*2d50*/  ISETP.NE.AND P2, PT, R66.reuse, RZ, PT ;  /* 0x000000ff4200720c */ /* 0x040fe40003f45270 */
[----:B------:R-:W-:Y:S02]  /*2d60*/  LOP3.LUT R70, R67, 0x800000, RZ, 0xfc, !PT ;  /* 0x0080000043467812 */ /* 0x000fe400078efcff */
[----:B------:R-:W-:-:S02]  /*2d70*/  ISETP.NE.AND P1, PT, R66, RZ, PT ;  /* 0x000000ff4200720c */ /* 0x000fc40003f25270 */
[----:B------:R-:W-:Y:S02]  /*2d80*/  IADD3 R66, PT, PT, -R66, RZ, RZ ;  /* 0x000000ff42427210 */ /* 0x000fe40007ffe1ff */
[----:B------:R-:W-:Y:S02]  /*2d90*/  SHF.L.U32 R69, R70, R69, RZ ;  /* 0x0000004546457219 */ /* 0x000fe400000006ff */
[----:B------:R-:W-:Y:S02]  /*2da0*/  FSETP.NEU.FTZ.AND P0, PT, R68, R71, PT ;  /* 0x000000474400720b */ /* 0x000fe40003f1d000 */
[----:B------:R-:W-:Y:S02]  /*2db0*/  SEL R67, R66, RZ, P2 ;  /* 0x000000ff42437207 */ /* 0x000fe40001000000 */
[----:B------:R-:W-:Y:S02]  /*2dc0*/  ISETP.NE.AND P1, PT, R69, RZ, P1 ;  /* 0x000000ff4500720c */ /* 0x000fe40000f25270 */
[----:B------:R-:W-:-:S02]  /*2dd0*/  SHF.R.U32.HI R69, RZ, R67, R70 ;  /* 0x00000043ff457219 */ /* 0x000fc40000011646 */
[----:B------:R-:W-:Y:S02]  /*2de0*/  PLOP3.LUT P0, PT, P0, P1, PT, 0xf8, 0x8f ;  /* 0x00000000008f781c */ /* 0x000fe40000703f70 */
[----:B------:R-:W-:Y:S02]  /*2df0*/  SHF.R.U32.HI R67, RZ, 0x1, R69 ;  /* 0x00000001ff437819 */ /* 0x000fe40000011645 */
[----:B------:R-:W-:-:S04]  /*2e00*/  SEL R66, RZ, 0x1, !P0 ;  /* 0x00000001ff427807 */ /* 0x000fc80004000000 */
[----:B------:R-:W-:-:S04]  /*2e10*/  LOP3.LUT R66, R66, 0x1, R67, 0xf8, !PT ;  /* 0x0000000142427812 */ /* 0x000fc800078ef843 */
[----:B------:R-:W-:-:S04]  /*2e20*/  LOP3.LUT R66, R66, R69, RZ, 0xc0, !PT ;  /* 0x0000004542427212 */ /* 0x000fc800078ec0ff */
[----:B------:R-:W-:-:S04]  /*2e30*/  IADD3 R67, PT, PT, R67, R66, RZ ;  /* 0x0000004243437210 */ /* 0x000fc80007ffe0ff */
[----:B------:R-:W-:Y:S01]  /*2e40*/  LOP3.LUT R0, R67, R0, RZ, 0xfc, !PT ;  /* 0x0000000043007212 */ /* 0x000fe200078efcff */
[----:B------:R-:W-:Y:S06]  /*2e50*/  BRA `(.L_x_61) ;  /* 0x0000000000107947 */ /* 0x000fec0003800000 */
.L_x_60:
[----:B------:R-:W-:-:S04]  /*2e60*/  LOP3.LUT R0, R0, 0x80000000, RZ, 0xc0, !PT ;  /* 0x8000000000007812 */ /* 0x000fc800078ec0ff */
[----:B------:R-:W-:Y:S01]  /*2e70*/  LOP3.LUT R0, R0, 0x7f800000, RZ, 0xfc, !PT ;  /* 0x7f80000000007812 */ /* 0x000fe200078efcff */
[----:B------:R-:W-:Y:S06]  /*2e80*/  BRA `(.L_x_61) ;  /* 0x0000000000047947 */ /* 0x000fec0003800000 */
.L_x_59:
[----:B------:R-:W-:-:S07]  /*2e90*/  LEA R0, R67, R0, 0x17 ;  /* 0x0000000043007211 */ /* 0x000fce00078eb8ff */
.L_x_61:
[----:B------:R-:W-:Y:S05]  /*2ea0*/  BSYNC.RECONVERGENT B1 ;  /* 0x0000000000017941 */ /* 0x000fea0003800200 */
.L_x_58:
[----:B------:R-:W-:Y:S05]  /*2eb0*/  BRA `(.L_x_62) ;  /* 0x0000000000207947 */ /* 0x000fea0003800000 */
.L_x_57:
[----:B------:R-:W-:-:S04]  /*2ec0*/  LOP3.LUT R0, R71, 0x80000000, R0, 0x48, !PT ;  /* 0x8000000047007812 */ /* 0x000fc800078e4800 */
[----:B------:R-:W-:Y:S01]  /*2ed0*/  LOP3.LUT R0, R0, 0x7f800000, RZ, 0xfc, !PT ;  /* 0x7f80000000007812 */ /* 0x000fe200078efcff */
[----:B------:R-:W-:Y:S06]  /*2ee0*/  BRA `(.L_x_62) ;  /* 0x0000000000147947 */ /* 0x000fec0003800000 */
.L_x_56:
[----:B------:R-:W-:Y:S01]  /*2ef0*/  LOP3.LUT R0, R71, 0x80000000, R0, 0x48, !PT ;  /* 0x8000000047007812 */ /* 0x000fe200078e4800 */
[----:B------:R-:W-:Y:S06]  /*2f00*/  BRA `(.L_x_62) ;  /* 0x00000000000c7947 */ /* 0x000fec0003800000 */
.L_x_55:
[----:B------:R-:W0:Y:S01]  /*2f10*/  MUFU.RSQ R0, -QNAN ;  /* 0xffc0000000007908 */ /* 0x000e220000001400 */
[----:B------:R-:W-:Y:S05]  /*2f20*/  BRA `(.L_x_62) ;  /* 0x0000000000047947 */ /* 0x000fea0003800000 */
.L_x_54:
[----:B------:R-:W-:-:S07]  /*2f30*/  FADD.FTZ R0, R0, R71 ;  /* 0x0000004700007221 */ /* 0x000fce0000010000 */
.L_x_62:
[----:B------:R-:W-:Y:S05]  /*2f40*/  BSYNC.RECONVERGENT B0 ;  /* 0x0000000000007941 */ /* 0x000fea0003800200 */
.L_x_52:
[----:B------:R-:W-:Y:S01]  /*2f50*/  HFMA2 R67, -RZ, RZ, 0, 0 ;  /* 0x00000000ff437431 */ /* 0x000fe200000001ff */
[----:B------:R-:W-:-:S04]  /*2f60*/  MOV R66, R54 ;  /* 0x0000003600427202 */ /* 0x000fc80000000f00 */
[----:B0-----:R-:W-:Y:S05]  /*2f70*/  RET.REL.NODEC R66 `(_Z15trace_on_prismsP8prism_cujP6ray_cujP6float4) ;  /* 0xffffffd042207950 */ /* 0x001fea0003c3ffff */
.L_x_63:
[----:B------:R-:W-:-:S00]  /*2f80*/  BRA `(.L_x_63) ;  /* 0xfffffffc00fc7947 */ /* 0x000fc0000383ffff */
[----:B------:R-:W-:-:S00]  /*2f90*/  NOP ;  /* 0x0000000000007918 */ /* 0x000fc00000000000 */
        /* <DEDUP_REMOVED lines=14> */
.L_x_64:


//--------------------- .nv.shared.reserved.0     --------------------------
	.section	.nv.shared.reserved.0,"aw",@nobits
	.weak		__nv_reservedSMEM_offset_0_alias
	.size		__nv_reservedSMEM_offset_0_alias, 0, 64
	.other		__nv_reservedSMEM_offset_0_alias,@"STO_CUDA_RESERVED_SHARED STV_DEFAULT"
__nv_reservedSMEM_offset_0_alias:
	.zero		0
	.zero		64


//--------------------- .nv.constant0._Z15trace_on_prismsP8prism_cujP6ray_cujP6float4 --------------------------
	.section	.nv.constant0._Z15trace_on_prismsP8prism_cujP6ray_cujP6float4,"a",@progbits
	.sectionflags	@""
	.align	4
.nv.constant0._Z15trace_on_prismsP8prism_cujP6ray_cujP6float4:
	.zero		936


//--------------------- SYMBOLS --------------------------

	.type		.nv.reservedSmem.offset0,@object
	.size		.nv.reservedSmem.offset0,0x4
